	.target	sm_90a

	.elftype	@"ET_EXEC"


//--------------------- .note.nv.tkinfo           --------------------------
	.section	.note.nv.tkinfo,"",@"SHT_NOTE"
	.sectionflags	@"SHF_NOTE_NV_TKINFO"
	.tkinfo
        /*0018*/ 	.word	0x00000002
        /*0030*/ 	.string	""
        /*0030*/ 	.string	"ptxas"
        /*0030*/ 	.string	"Cuda compilation tools, release 13.0, V13.0.88"
        /*0030*/ 	.string	"Build cuda_13.0.r13.0/compiler.36424714_0"
        /*0030*/ 	.string	"-arch sm_90a -m 64 "



//--------------------- .note.nv.cuinfo           --------------------------
	.section	.note.nv.cuinfo,"",@"SHT_NOTE"
	.sectionflags	@"SHF_NOTE_NV_CUINFO"
        /*0018*/ 	.short	0x0002
        /*001a*/ 	.short	0x005a
        /*001c*/ 	.short	0x0082
	.zero		2


//--------------------- .nv.info                  --------------------------
	.section	.nv.info,"",@"SHT_CUDA_INFO"
	.align	4


	//----- nvinfo : EIATTR_REGCOUNT
	.align		4
        /*0000*/ 	.byte	0x04, 0x2f
        /*0002*/ 	.short	(.L_15 - .L_14)
	.align		4
.L_14:
        /*0004*/ 	.word	index@(_ZN7cutlass13device_kernelINS_4gemm6kernel13GemmUniversalIN4cute5tupleIJiiiiEEENS1_10collective13CollectiveMmaINS1_34MainloopSm90TmaGmmaWarpSpecializedILi4ENS5_IJNS4_1CILi1EEENSA_ILi2EEESB_EEENS1_32KernelTmaWarpSpecializedPingpongEEENS5_IJNSA_ILi64EEESG_NSA_ILi32EEEEEEaNS5_IJlSB_lEEEaSJ_NS4_8TiledMMAINS4_8MMA_AtomIJNS4_4SM904GMMA26MMA_64x64x32_S32S8S8_SS_TNEEEENS4_6LayoutINS5_IJSB_SB_SB_EEENS5_IJNSA_ILi0EEESS_SS_EEEEENS5_IJNS4_10UnderscoreESV_SV_EEEEENS4_23SM90_TMA_LOAD_MULTICASTENS4_14ComposedLayoutINS4_7SwizzleILi1ELi4ELi3EEENS4_18smem_ptr_flag_bitsILi8EEENSQ_INS5_IJNSA_ILi8EEESH_EEENS5_IJSH_SB_EEEEEEEvNS4_8identityENS4_13SM90_TMA_LOADES18_vS19_EENS_8epilogue10collective6detail29Sm90TmaWarpSpecializedAdapterINS1D_15DefaultEpilogueIaSJ_SJ_NS1C_6thread17LinearCombinationIaLi1EiiLNS1H_9ScaleType4KindE0ELNS_15FloatRoundStyleE2EaEENS1_15EpilogueDefaultEEEEEvvEEEEvNT_6ParamsE)
        /*0008*/ 	.word	0x000000a8


	//----- nvinfo : EIATTR_FRAME_SIZE
	.align		4
.L_15:
        /*000c*/ 	.byte	0x04, 0x11
        /*000e*/ 	.short	(.L_17 - .L_16)
	.align		4
.L_16:
        /*0010*/ 	.word	index@(_ZN7cutlass13device_kernelINS_4gemm6kernel13GemmUniversalIN4cute5tupleIJiiiiEEENS1_10collective13CollectiveMmaINS1_34MainloopSm90TmaGmmaWarpSpecializedILi4ENS5_IJNS4_1CILi1EEENSA_ILi2EEESB_EEENS1_32KernelTmaWarpSpecializedPingpongEEENS5_IJNSA_ILi64EEESG_NSA_ILi32EEEEEEaNS5_IJlSB_lEEEaSJ_NS4_8TiledMMAINS4_8MMA_AtomIJNS4_4SM904GMMA26MMA_64x64x32_S32S8S8_SS_TNEEEENS4_6LayoutINS5_IJSB_SB_SB_EEENS5_IJNSA_ILi0EEESS_SS_EEEEENS5_IJNS4_10UnderscoreESV_SV_EEEEENS4_23SM90_TMA_LOAD_MULTICASTENS4_14ComposedLayoutINS4_7SwizzleILi1ELi4ELi3EEENS4_18smem_ptr_flag_bitsILi8EEENSQ_INS5_IJNSA_ILi8EEESH_EEENS5_IJSH_SB_EEEEEEEvNS4_8identityENS4_13SM90_TMA_LOADES18_vS19_EENS_8epilogue10collective6detail29Sm90TmaWarpSpecializedAdapterINS1D_15DefaultEpilogueIaSJ_SJ_NS1C_6thread17LinearCombinationIaLi1EiiLNS1H_9ScaleType4KindE0ELNS_15FloatRoundStyleE2EaEENS1_15EpilogueDefaultEEEEEvvEEEEvNT_6ParamsE)
        /*0014*/ 	.word	0x00000000


	//----- nvinfo : EIATTR_MIN_STACK_SIZE
	.align		4
.L_17:
        /*0018*/ 	.byte	0x04, 0x12
        /*001a*/ 	.short	(.L_19 - .L_18)
	.align		4
.L_18:
        /*001c*/ 	.word	index@(_ZN7cutlass13device_kernelINS_4gemm6kernel13GemmUniversalIN4cute5tupleIJiiiiEEENS1_10collective13CollectiveMmaINS1_34MainloopSm90TmaGmmaWarpSpecializedILi4ENS5_IJNS4_1CILi1EEENSA_ILi2EEESB_EEENS1_32KernelTmaWarpSpecializedPingpongEEENS5_IJNSA_ILi64EEESG_NSA_ILi32EEEEEEaNS5_IJlSB_lEEEaSJ_NS4_8TiledMMAINS4_8MMA_AtomIJNS4_4SM904GMMA26MMA_64x64x32_S32S8S8_SS_TNEEEENS4_6LayoutINS5_IJSB_SB_SB_EEENS5_IJNSA_ILi0EEESS_SS_EEEEENS5_IJNS4_10UnderscoreESV_SV_EEEEENS4_23SM90_TMA_LOAD_MULTICASTENS4_14ComposedLayoutINS4_7SwizzleILi1ELi4ELi3EEENS4_18smem_ptr_flag_bitsILi8EEENSQ_INS5_IJNSA_ILi8EEESH_EEENS5_IJSH_SB_EEEEEEEvNS4_8identityENS4_13SM90_TMA_LOADES18_vS19_EENS_8epilogue10collective6detail29Sm90TmaWarpSpecializedAdapterINS1D_15DefaultEpilogueIaSJ_SJ_NS1C_6thread17LinearCombinationIaLi1EiiLNS1H_9ScaleType4KindE0ELNS_15FloatRoundStyleE2EaEENS1_15EpilogueDefaultEEEEEvvEEEEvNT_6ParamsE)
        /*0020*/ 	.word	0x00000000
.L_19:


//--------------------- .nv.compat                --------------------------
	.section	.nv.compat,"",@"SHT_CUDA_COMPAT_INFO"
	.align	4
        /*0000*/ 	.byte	0x02, 0x09, 0x01, 0x00, 0x02, 0x02, 0x04, 0x00, 0x02, 0x05, 0x05, 0x00, 0x03, 0x07, 0x01, 0x01
        /*0010*/ 	.byte	0x02, 0x03, 0x01, 0x00, 0x02, 0x06, 0x01, 0x00, 0x04, 0x0b, 0x08, 0x00, 0x00, 0x00, 0x00, 0x00
        /*0020*/ 	.byte	0x00, 0x00, 0x00, 0x00


//--------------------- .nv.info._ZN7cutlass13device_kernelINS_4gemm6kernel13GemmUniversalIN4cute5tupleIJiiiiEEENS1_10collective13CollectiveMmaINS1_34MainloopSm90TmaGmmaWarpSpecializedILi4ENS5_IJNS4_1CILi1EEENSA_ILi2EEESB_EEENS1_32KernelTmaWarpSpecializedPingpongEEENS5_IJNSA_ILi64EEESG_NSA_ILi32EEEEEEaNS5_IJlSB_lEEEaSJ_NS4_8TiledMMAINS4_8MMA_AtomIJNS4_4SM904GMMA26MMA_64x64x32_S32S8S8_SS_TNEEEENS4_6LayoutINS5_IJSB_SB_SB_EEENS5_IJNSA_ILi0EEESS_SS_EEEEENS5_IJNS4_10UnderscoreESV_SV_EEEEENS4_23SM90_TMA_LOAD_MULTICASTENS4_14ComposedLayoutINS4_7SwizzleILi1ELi4ELi3EEENS4_18smem_ptr_flag_bitsILi8EEENSQ_INS5_IJNSA_ILi8EEESH_EEENS5_IJSH_SB_EEEEEEEvNS4_8identityENS4_13SM90_TMA_LOADES18_vS19_EENS_8epilogue10collective6detail29Sm90TmaWarpSpecializedAdapterINS1D_15DefaultEpilogueIaSJ_SJ_NS1C_6thread17LinearCombinationIaLi1EiiLNS1H_9ScaleType4KindE0ELNS_15FloatRoundStyleE2EaEENS1_15EpilogueDefaultEEEEEvvEEEEvNT_6ParamsE --------------------------
	.section	.nv.info._ZN7cutlass13device_kernelINS_4gemm6kernel13GemmUniversalIN4cute5tupleIJiiiiEEENS1_10collective13CollectiveMmaINS1_34MainloopSm90TmaGmmaWarpSpecializedILi4ENS5_IJNS4_1CILi1EEENSA_ILi2EEESB_EEENS1_32KernelTmaWarpSpecializedPingpongEEENS5_IJNSA_ILi64EEESG_NSA_ILi32EEEEEEaNS5_IJlSB_lEEEaSJ_NS4_8TiledMMAINS4_8MMA_AtomIJNS4_4SM904GMMA26MMA_64x64x32_S32S8S8_SS_TNEEEENS4_6LayoutINS5_IJSB_SB_SB_EEENS5_IJNSA_ILi0EEESS_SS_EEEEENS5_IJNS4_10UnderscoreESV_SV_EEEEENS4_23SM90_TMA_LOAD_MULTICASTENS4_14ComposedLayoutINS4_7SwizzleILi1ELi4ELi3EEENS4_18smem_ptr_flag_bitsILi8EEENSQ_INS5_IJNSA_ILi8EEESH_EEENS5_IJSH_SB_EEEEEEEvNS4_8identityENS4_13SM90_TMA_LOADES18_vS19_EENS_8epilogue10collective6detail29Sm90TmaWarpSpecializedAdapterINS1D_15DefaultEpilogueIaSJ_SJ_NS1C_6thread17LinearCombinationIaLi1EiiLNS1H_9ScaleType4KindE0ELNS_15FloatRoundStyleE2EaEENS1_15EpilogueDefaultEEEEEvvEEEEvNT_6ParamsE,"",@"SHT_CUDA_INFO"
	.sectionflags	@""
	.align	4


	//----- nvinfo : EIATTR_CUDA_API_VERSION
	.align		4
        /*0000*/ 	.byte	0x04, 0x37
        /*0002*/ 	.short	(.L_21 - .L_20)
.L_20:
        /*0004*/ 	.word	0x00000082


	//----- nvinfo : EIATTR_KPARAM_INFO
	.align		4
.L_21:
        /*0008*/ 	.byte	0x04, 0x17
        /*000a*/ 	.short	(.L_23 - .L_22)
.L_22:
        /*000c*/ 	.word	0x00000000
        /*0010*/ 	.short	0x0000
        /*0012*/ 	.short	0x0070
        /*0014*/ 	.byte	0x00, 0xf0, 0x01, 0x10


	//----- nvinfo : EIATTR_SPARSE_MMA_MASK
	.align		4
.L_23:
        /*0018*/ 	.byte	0x03, 0x50
        /*001a*/ 	.short	0x0000


	//----- nvinfo : EIATTR_MAXREG_COUNT
	.align		4
        /*001c*/ 	.byte	0x03, 0x1b
        /*001e*/ 	.short	0x00a8


	//----- nvinfo : EIATTR_NUM_BARRIERS
	.align		4
        /*0020*/ 	.byte	0x02, 0x4c
        /*0022*/ 	.byte	0x01
	.zero		1


	//----- nvinfo : EIATTR_EXTERNS
	.align		4
        /*0024*/ 	.byte	0x04, 0x0f
        /*0026*/ 	.short	(.L_25 - .L_24)


	//   ....[0]....
	.align		4
.L_24:
        /*0028*/ 	.word	index@(__assertfail)


	//----- nvinfo : EIATTR_MERCURY_ISA_VERSION
	.align		4
.L_25:
        /*002c*/ 	.byte	0x03, 0x5f
        /*002e*/ 	.short	0x0101


	//----- nvinfo : EIATTR_INT_WARP_WIDE_INSTR_OFFSETS
	.align		4
        /*0030*/ 	.byte	0x04, 0x31
        /*0032*/ 	.short	(.L_27 - .L_26)


	//   ....[0]....
.L_26:
        /*0034*/ 	.word	0x00000590


	//   ....[1]....
        /*0038*/ 	.word	0x000005d0


	//   ....[2]....
        /*003c*/ 	.word	0x00000660


	//   ....[3]....
        /*0040*/ 	.word	0x00000690


	//   ....[4]....
        /*0044*/ 	.word	0x000006d0


	//   ....[5]....
        /*0048*/ 	.word	0x000006e0


	//   ....[6]....
        /*004c*/ 	.word	0x000007a0


	//   ....[7]....
        /*0050*/ 	.word	0x00000800


	//   ....[8]....
        /*0054*/ 	.word	0x00001e80


	//----- nvinfo : EIATTR_COOP_GROUP_MASK_REGIDS
	.align		4
.L_27:
        /*0058*/ 	.byte	0x04, 0x29
        /*005a*/ 	.short	(.L_29 - .L_28)


	//   ....[0]....
.L_28:
        /*005c*/ 	.word	0xffffffff


	//   ....[1]....
        /*0060*/ 	.word	0xffffffff


	//   ....[2]....
        /*0064*/ 	.word	0xffffffff


	//   ....[3]....
        /*0068*/ 	.word	0xffffffff


	//   ....[4]....
        /*006c*/ 	.word	0xffffffff


	//   ....[5]....
        /*0070*/ 	.word	0xffffffff


	//   ....[6]....
        /*0074*/ 	.word	0xffffffff


	//----- nvinfo : EIATTR_COOP_GROUP_INSTR_OFFSETS
	.align		4
.L_29:
        /*0078*/ 	.byte	0x04, 0x28
        /*007a*/ 	.short	(.L_31 - .L_30)


	//   ....[0]....
.L_30:
        /*007c*/ 	.word	0x00000060


	//   ....[1]....
        /*0080*/ 	.word	0x00000080


	//   ....[2]....
        /*0084*/ 	.word	0x00000180


	//   ....[3]....
        /*0088*/ 	.word	0x000003b0


	//   ....[4]....
        /*008c*/ 	.word	0x000003f0


	//   ....[5]....
        /*0090*/ 	.word	0x000004e0


	//   ....[6]....
        /*0094*/ 	.word	0x00000910


	//----- nvinfo : EIATTR_REG_RECONFIG
	.align		4
.L_31:
        /*0098*/ 	.byte	0x01, 0x54
	.zero		2


	//----- nvinfo : EIATTR_SYSCALL_OFFSETS
	.align		4
        /*009c*/ 	.byte	0x04, 0x46
        /*009e*/ 	.short	(.L_33 - .L_32)


	//   ....[0]....
.L_32:
        /*00a0*/ 	.word	0x00001960


	//----- nvinfo : EIATTR_MBARRIER_INSTR_OFFSETS
	.align		4
.L_33:
        /*00a4*/ 	.byte	0x04, 0x39
        /*00a6*/ 	.short	(.L_35 - .L_34)


	//   ....[0]....
.L_34:
        /*00a8*/ 	.word	0x00000320
        /*00ac*/ 	.word	0x000000ff
        /*00b0*/ 	.word	0x00000000
        /*00b4*/ 	.short	0x0100
        /*00b6*/ 	.byte	0x07
	.zero		1


	//   ....[1]....
        /*00b8*/ 	.word	0x00000330
        /*00bc*/ 	.word	0x000000ff
        /*00c0*/ 	.word	0x00000020
        /*00c4*/ 	.short	0x0100
        /*00c6*/ 	.byte	0x07
	.zero		1


	//   ....[2]....
        /*00c8*/ 	.word	0x00000340
        /*00cc*/ 	.word	0x000000ff
        /*00d0*/ 	.word	0x00000008
        /*00d4*/ 	.short	0x0100
        /*00d6*/ 	.byte	0x07
	.zero		1


	//   ....[3]....
        /*00d8*/ 	.word	0x00000350
        /*00dc*/ 	.word	0x000000ff
        /*00e0*/ 	.word	0x00000028
        /*00e4*/ 	.short	0x0100
        /*00e6*/ 	.byte	0x07
	.zero		1


	//   ....[4]....
        /*00e8*/ 	.word	0x00000360
        /*00ec*/ 	.word	0x000000ff
        /*00f0*/ 	.word	0x00000010
        /*00f4*/ 	.short	0x0100
        /*00f6*/ 	.byte	0x07
	.zero		1


	//   ....[5]....
        /*00f8*/ 	.word	0x00000370
        /*00fc*/ 	.word	0x000000ff
        /*0100*/ 	.word	0x00000030
        /*0104*/ 	.short	0x0100
        /*0106*/ 	.byte	0x07
	.zero		1


	//   ....[6]....
        /*0108*/ 	.word	0x00000380
        /*010c*/ 	.word	0x000000ff
        /*0110*/ 	.word	0x00000018
        /*0114*/ 	.short	0x0100
        /*0116*/ 	.byte	0x07
	.zero		1


	//   ....[7]....
        /*0118*/ 	.word	0x00000390
        /*011c*/ 	.word	0x000000ff
        /*0120*/ 	.word	0x00000038
        /*0124*/ 	.short	0x0100
        /*0126*/ 	.byte	0x07
	.zero		1


	//   ....[8]....
        /*0128*/ 	.word	0x000007e0
        /*012c*/ 	.word	0x000000ff
        /*0130*/ 	.word	0x00000070
        /*0134*/ 	.short	0x0100
        /*0136*/ 	.byte	0x0d
	.zero		1


	//   ....[9]....
        /*0138*/ 	.word	0x00000820
        /*013c*/ 	.word	0x000000ff
        /*0140*/ 	.word	0x00000078
        /*0144*/ 	.short	0x0100
        /*0146*/ 	.byte	0x0d
	.zero		1


	//   ....[10]....
        /*0148*/ 	.word	0x00000850
        /*014c*/ 	.word	0x000000ff
        /*0150*/ 	.word	0x00000050
        /*0154*/ 	.short	0x0100
        /*0156*/ 	.byte	0x10
	.zero		1


	//   ....[11]....
        /*0158*/ 	.word	0x000008a0
        /*015c*/ 	.word	0x000000ff
        /*0160*/ 	.word	0x00000058
        /*0164*/ 	.short	0x0100
        /*0166*/ 	.byte	0x10
	.zero		1


	//   ....[12]....
        /*0168*/ 	.word	0x000008b0
        /*016c*/ 	.word	0x000000ff
        /*0170*/ 	.word	0x00000060
        /*0174*/ 	.short	0x0100
        /*0176*/ 	.byte	0x10
	.zero		1


	//   ....[13]....
        /*0178*/ 	.word	0x000008c0
        /*017c*/ 	.word	0x000000ff
        /*0180*/ 	.word	0x00000068
        /*0184*/ 	.short	0x0100
        /*0186*/ 	.byte	0x10
	.zero		1


	//   ....[14]....
        /*0188*/ 	.word	0x00001820
        /*018c*/ 	.word	0x0000003e
        /*0190*/ 	.word	0xfffffff8
        /*0194*/ 	.short	0x010a
        /*0196*/ 	.byte	0x3f
	.zero		1


	//   ....[15]....
        /*0198*/ 	.word	0x00001a00
        /*019c*/ 	.word	0x00000003
        /*01a0*/ 	.word	0x00000000
        /*01a4*/ 	.short	0x010a
        /*01a6*/ 	.byte	0x3f
	.zero		1


	//   ....[16]....
        /*01a8*/ 	.word	0x00001a40
        /*01ac*/ 	.word	0x00000003
        /*01b0*/ 	.word	0x00000000
        /*01b4*/ 	.short	0x010a
        /*01b6*/ 	.byte	0x3f
	.zero		1


	//   ....[17]....
        /*01b8*/ 	.word	0x00001bd0
        /*01bc*/ 	.word	0x000000ff
        /*01c0*/ 	.word	0x00000000
        /*01c4*/ 	.short	0x010a
        /*01c6*/ 	.byte	0x04
	.zero		1


	//   ....[18]....
        /*01c8*/ 	.word	0x00001c10
        /*01cc*/ 	.word	0x000000ff
        /*01d0*/ 	.word	0x00000000
        /*01d4*/ 	.short	0x010a
        /*01d6*/ 	.byte	0x04
	.zero		1


	//   ....[19]....
        /*01d8*/ 	.word	0x00001d10
        /*01dc*/ 	.word	0x00000005
        /*01e0*/ 	.word	0x00000000
        /*01e4*/ 	.short	0x0101
        /*01e6*/ 	.byte	0x3f
	.zero		1


	//   ....[20]....
        /*01e8*/ 	.word	0x00001e10
        /*01ec*/ 	.word	0x00000044
        /*01f0*/ 	.word	0x00000000
        /*01f4*/ 	.short	0x0101
        /*01f6*/ 	.byte	0x34
	.zero		1


	//   ....[21]....
        /*01f8*/ 	.word	0x00001f00
        /*01fc*/ 	.word	0x00000003
        /*0200*/ 	.word	0x00000000
        /*0204*/ 	.short	0x0101
        /*0206*/ 	.byte	0x3f
	.zero		1


	//   ....[22]....
        /*0208*/ 	.word	0x00001f80
        /*020c*/ 	.word	0x0000003e
        /*0210*/ 	.word	0x00000008
        /*0214*/ 	.short	0x010a
        /*0216*/ 	.byte	0x3f
	.zero		1


	//   ....[23]....
        /*0218*/ 	.word	0x00003db0
        /*021c*/ 	.word	0x0000003f
        /*0220*/ 	.word	0x00000000
        /*0224*/ 	.short	0x0101
        /*0226*/ 	.byte	0x34
	.zero		1


	//   ....[24]....
        /*0228*/ 	.word	0x00004770
        /*022c*/ 	.word	0x0000000e
        /*0230*/ 	.word	0x00000020
        /*0234*/ 	.short	0x010a
        /*0236*/ 	.byte	0x3f
	.zero		1


	//   ....[25]....
        /*0238*/ 	.word	0x00004b60
        /*023c*/ 	.word	0x00000003
        /*0240*/ 	.word	0x00000078
        /*0244*/ 	.short	0x0101
        /*0246*/ 	.byte	0x3f
	.zero		1


	//   ....[26]....
        /*0248*/ 	.word	0x000052c0
        /*024c*/ 	.word	0x00000007
        /*0250*/ 	.word	0x00000000
        /*0254*/ 	.short	0x010a
        /*0256*/ 	.byte	0x3f
	.zero		1


	//   ....[27]....
        /*0258*/ 	.word	0x00005340
        /*025c*/ 	.word	0x00000009
        /*0260*/ 	.word	0x00000000
        /*0264*/ 	.short	0x010a
        /*0266*/ 	.byte	0x3f
	.zero		1


	//   ....[28]....
        /*0268*/ 	.word	0x000053d0
        /*026c*/ 	.word	0x00000006
        /*0270*/ 	.word	0x00000000
        /*0274*/ 	.short	0x010a
        /*0276*/ 	.byte	0x3f
	.zero		1


	//   ....[29]....
        /*0278*/ 	.word	0x00005460
        /*027c*/ 	.word	0x00000003
        /*0280*/ 	.word	0x00000000
        /*0284*/ 	.short	0x010a
        /*0286*/ 	.byte	0x3f
	.zero		1


	//   ....[30]....
        /*0288*/ 	.word	0x000054c0
        /*028c*/ 	.word	0x0000003e
        /*0290*/ 	.word	0xfffffff8
        /*0294*/ 	.short	0x010a
        /*0296*/ 	.byte	0x3f
	.zero		1


	//   ....[31]....
        /*0298*/ 	.word	0x00005510
        /*029c*/ 	.word	0x00000003
        /*02a0*/ 	.word	0x00000000
        /*02a4*/ 	.short	0x010a
        /*02a6*/ 	.byte	0x3f
	.zero		1


	//   ....[32]....
        /*02a8*/ 	.word	0x00005570
        /*02ac*/ 	.word	0x00000005
        /*02b0*/ 	.word	0x00000000
        /*02b4*/ 	.short	0x010a
        /*02b6*/ 	.byte	0x3f
	.zero		1


	//   ....[33]....
        /*02b8*/ 	.word	0x000055c0
        /*02bc*/ 	.word	0x0000003e
        /*02c0*/ 	.word	0x00000008
        /*02c4*/ 	.short	0x010a
        /*02c6*/ 	.byte	0x3f
	.zero		1


	//   ....[34]....
        /*02c8*/ 	.word	0x00005690
        /*02cc*/ 	.word	0x0000000e
        /*02d0*/ 	.word	0x00000020
        /*02d4*/ 	.short	0x010a
        /*02d6*/ 	.byte	0x3f
	.zero		1


	//   ....[35]....
        /*02d8*/ 	.word	0x00005760
        /*02dc*/ 	.word	0x00000007
        /*02e0*/ 	.word	0x00000000
        /*02e4*/ 	.short	0x010a
        /*02e6*/ 	.byte	0x3f
	.zero		1


	//   ....[36]....
        /*02e8*/ 	.word	0x000057b0
        /*02ec*/ 	.word	0x00000009
        /*02f0*/ 	.word	0x00000000
        /*02f4*/ 	.short	0x010a
        /*02f6*/ 	.byte	0x3f
	.zero		1


	//   ....[37]....
        /*02f8*/ 	.word	0x00005800
        /*02fc*/ 	.word	0x00000006
        /*0300*/ 	.word	0x00000000
        /*0304*/ 	.short	0x010a
        /*0306*/ 	.byte	0x3f
	.zero		1


	//----- nvinfo : EIATTR_NUM_MBARRIERS
	.align		4
.L_35:
        /*0308*/ 	.byte	0x03, 0x38
        /*030a*/ 	.short	0x000e


	//----- nvinfo : EIATTR_EXIT_INSTR_OFFSETS
	.align		4
        /*030c*/ 	.byte	0x04, 0x1c
        /*030e*/ 	.short	(.L_37 - .L_36)


	//   ....[0]....
.L_36:
        /*0310*/ 	.word	0x00001420


	//   ....[1]....
        /*0314*/ 	.word	0x00001480


	//   ....[2]....
        /*0318*/ 	.word	0x00004450


	//   ....[3]....
        /*031c*/ 	.word	0x00004480


	//   ....[4]....
        /*0320*/ 	.word	0x000054b0


	//----- nvinfo : EIATTR_MAX_THREADS
	.align		4
.L_37:
        /*0324*/ 	.byte	0x04, 0x05
        /*0326*/ 	.short	(.L_39 - .L_38)
.L_38:
        /*0328*/ 	.word	0x00000180
        /*032c*/ 	.word	0x00000001
        /*0330*/ 	.word	0x00000001


	//----- nvinfo : EIATTR_CRS_STACK_SIZE
	.align		4
.L_39:
        /*0334*/ 	.byte	0x04, 0x1e
        /*0336*/ 	.short	(.L_41 - .L_40)
.L_40:
        /*0338*/ 	.word	0x00000000


	//----- nvinfo : EIATTR_CBANK_PARAM_SIZE
	.align		4
.L_41:
        /*033c*/ 	.byte	0x03, 0x19
        /*033e*/ 	.short	0x0470


	//----- nvinfo : EIATTR_PARAM_CBANK
	.align		4
        /*0340*/ 	.byte	0x04, 0x0a
        /*0342*/ 	.short	(.L_43 - .L_42)
	.align		4
.L_42:
        /*0344*/ 	.word	index@(.nv.constant0._ZN7cutlass13device_kernelINS_4gemm6kernel13GemmUniversalIN4cute5tupleIJiiiiEEENS1_10collective13CollectiveMmaINS1_34MainloopSm90TmaGmmaWarpSpecializedILi4ENS5_IJNS4_1CILi1EEENSA_ILi2EEESB_EEENS1_32KernelTmaWarpSpecializedPingpongEEENS5_IJNSA_ILi64EEESG_NSA_ILi32EEEEEEaNS5_IJlSB_lEEEaSJ_NS4_8TiledMMAINS4_8MMA_AtomIJNS4_4SM904GMMA26MMA_64x64x32_S32S8S8_SS_TNEEEENS4_6LayoutINS5_IJSB_SB_SB_EEENS5_IJNSA_ILi0EEESS_SS_EEEEENS5_IJNS4_10UnderscoreESV_SV_EEEEENS4_23SM90_TMA_LOAD_MULTICASTENS4_14ComposedLayoutINS4_7SwizzleILi1ELi4ELi3EEENS4_18smem_ptr_flag_bitsILi8EEENSQ_INS5_IJNSA_ILi8EEESH_EEENS5_IJSH_SB_EEEEEEEvNS4_8identityENS4_13SM90_TMA_LOADES18_vS19_EENS_8epilogue10collective6detail29Sm90TmaWarpSpecializedAdapterINS1D_15DefaultEpilogueIaSJ_SJ_NS1C_6thread17LinearCombinationIaLi1EiiLNS1H_9ScaleType4KindE0ELNS_15FloatRoundStyleE2EaEENS1_15EpilogueDefaultEEEEEvvEEEEvNT_6ParamsE)
        /*0348*/ 	.short	0x0210
        /*034a*/ 	.short	0x0470


	//----- nvinfo : EIATTR_SW_WAR
	.align		4
.L_43:
        /*034c*/ 	.byte	0x04, 0x36
        /*034e*/ 	.short	(.L_45 - .L_44)
.L_44:
        /*0350*/ 	.word	0x00000008
.L_45:


//--------------------- .nv.callgraph             --------------------------
	.section	.nv.callgraph,"",@"SHT_CUDA_CALLGRAPH"
	.align	4
	.sectionentsize	8
	.align		4
        /*0000*/ 	.word	0x00000000
	.align		4
        /*0004*/ 	.word	0xffffffff
	.align		4
        /*0008*/ 	.word	index@(_ZN7cutlass13device_kernelINS_4gemm6kernel13GemmUniversalIN4cute5tupleIJiiiiEEENS1_10collective13CollectiveMmaINS1_34MainloopSm90TmaGmmaWarpSpecializedILi4ENS5_IJNS4_1CILi1EEENSA_ILi2EEESB_EEENS1_32KernelTmaWarpSpecializedPingpongEEENS5_IJNSA_ILi64EEESG_NSA_ILi32EEEEEEaNS5_IJlSB_lEEEaSJ_NS4_8TiledMMAINS4_8MMA_AtomIJNS4_4SM904GMMA26MMA_64x64x32_S32S8S8_SS_TNEEEENS4_6LayoutINS5_IJSB_SB_SB_EEENS5_IJNSA_ILi0EEESS_SS_EEEEENS5_IJNS4_10UnderscoreESV_SV_EEEEENS4_23SM90_TMA_LOAD_MULTICASTENS4_14ComposedLayoutINS4_7SwizzleILi1ELi4ELi3EEENS4_18smem_ptr_flag_bitsILi8EEENSQ_INS5_IJNSA_ILi8EEESH_EEENS5_IJSH_SB_EEEEEEEvNS4_8identityENS4_13SM90_TMA_LOADES18_vS19_EENS_8epilogue10collective6detail29Sm90TmaWarpSpecializedAdapterINS1D_15DefaultEpilogueIaSJ_SJ_NS1C_6thread17LinearCombinationIaLi1EiiLNS1H_9ScaleType4KindE0ELNS_15FloatRoundStyleE2EaEENS1_15EpilogueDefaultEEEEEvvEEEEvNT_6ParamsE)
	.align		4
        /*000c*/ 	.word	index@(__assertfail)
	.align		4
        /*0010*/ 	.word	0x00000000
	.align		4
        /*0014*/ 	.word	0xfffffffe
	.align		4
        /*0018*/ 	.word	0x00000000
	.align		4
        /*001c*/ 	.word	0xfffffffd
	.align		4
        /*0020*/ 	.word	0x00000000
	.align		4
        /*0024*/ 	.word	0xfffffffc


//--------------------- .nv.constant4             --------------------------
	.section	.nv.constant4,"a",@progbits
	.align	8
	.align		8
.nv.constant4:
        /*0000*/ 	.dword	__assertfail
	.align		8
        /*0008*/ 	.dword	__unnamed_1
	.align		8
        /*0010*/ 	.dword	_ZN39_INTERNAL_9d6c2f03_4_k_cu_8bafea02_44694cuda3std3__45__cpo5beginE
	.align		8
        /*0018*/ 	.dword	_ZN39_INTERNAL_9d6c2f03_4_k_cu_8bafea02_44694cuda3std3__45__cpo3endE
	.align		8
        /*0020*/ 	.dword	_ZN39_INTERNAL_9d6c2f03_4_k_cu_8bafea02_44694cuda3std3__45__cpo6cbeginE
	.align		8
        /*0028*/ 	.dword	_ZN39_INTERNAL_9d6c2f03_4_k_cu_8bafea02_44694cuda3std3__45__cpo4cendE
	.align		8
        /*0030*/ 	.dword	_ZN39_INTERNAL_9d6c2f03_4_k_cu_8bafea02_44694cuda3std3__441_GLOBAL__N__9d6c2f03_4_k_cu_8bafea02_44696ignoreE
	.align		8
        /*0038*/ 	.dword	_ZN39_INTERNAL_9d6c2f03_4_k_cu_8bafea02_44694cuda3std3__419piecewise_constructE
	.align		8
        /*0040*/ 	.dword	_ZN39_INTERNAL_9d6c2f03_4_k_cu_8bafea02_44694cuda3std3__48in_placeE
	.align		8
        /*0048*/ 	.dword	_ZN39_INTERNAL_9d6c2f03_4_k_cu_8bafea02_44694cuda3std6ranges3__45__cpo4swapE
	.align		8
        /*0050*/ 	.dword	_ZN39_INTERNAL_9d6c2f03_4_k_cu_8bafea02_44694cuda3std6ranges3__45__cpo9iter_moveE
	.align		8
        /*0058*/ 	.dword	_ZN39_INTERNAL_9d6c2f03_4_k_cu_8bafea02_44694cute7productE
	.align		8
        /*0060*/ 	.dword	_ZN39_INTERNAL_9d6c2f03_4_k_cu_8bafea02_44694cute1_E
	.align		8
        /*0068*/ 	.dword	$str$22
	.align		8
        /*0070*/ 	.dword	$str$23


//--------------------- .text._ZN7cutlass13device_kernelINS_4gemm6kernel13GemmUniversalIN4cute5tupleIJiiiiEEENS1_10collective13CollectiveMmaINS1_34MainloopSm90TmaGmmaWarpSpecializedILi4ENS5_IJNS4_1CILi1EEENSA_ILi2EEESB_EEENS1_32KernelTmaWarpSpecializedPingpongEEENS5_IJNSA_ILi64EEESG_NSA_ILi32EEEEEEaNS5_IJlSB_lEEEaSJ_NS4_8TiledMMAINS4_8MMA_AtomIJNS4_4SM904GMMA26MMA_64x64x32_S32S8S8_SS_TNEEEENS4_6LayoutINS5_IJSB_SB_SB_EEENS5_IJNSA_ILi0EEESS_SS_EEEEENS5_IJNS4_10UnderscoreESV_SV_EEEEENS4_23SM90_TMA_LOAD_MULTICASTENS4_14ComposedLayoutINS4_7SwizzleILi1ELi4ELi3EEENS4_18smem_ptr_flag_bitsILi8EEENSQ_INS5_IJNSA_ILi8EEESH_EEENS5_IJSH_SB_EEEEEEEvNS4_8identityENS4_13SM90_TMA_LOADES18_vS19_EENS_8epilogue10collective6detail29Sm90TmaWarpSpecializedAdapterINS1D_15DefaultEpilogueIaSJ_SJ_NS1C_6thread17LinearCombinationIaLi1EiiLNS1H_9ScaleType4KindE0ELNS_15FloatRoundStyleE2EaEENS1_15EpilogueDefaultEEEEEvvEEEEvNT_6ParamsE --------------------------
	.section	.text._ZN7cutlass13device_kernelINS_4gemm6kernel13GemmUniversalIN4cute5tupleIJiiiiEEENS1_10collective13CollectiveMmaINS1_34MainloopSm90TmaGmmaWarpSpecializedILi4ENS5_IJNS4_1CILi1EEENSA_ILi2EEESB_EEENS1_32KernelTmaWarpSpecializedPingpongEEENS5_IJNSA_ILi64EEESG_NSA_ILi32EEEEEEaNS5_IJlSB_lEEEaSJ_NS4_8TiledMMAINS4_8MMA_AtomIJNS4_4SM904GMMA26MMA_64x64x32_S32S8S8_SS_TNEEEENS4_6LayoutINS5_IJSB_SB_SB_EEENS5_IJNSA_ILi0EEESS_SS_EEEEENS5_IJNS4_10UnderscoreESV_SV_EEEEENS4_23SM90_TMA_LOAD_MULTICASTENS4_14ComposedLayoutINS4_7SwizzleILi1ELi4ELi3EEENS4_18smem_ptr_flag_bitsILi8EEENSQ_INS5_IJNSA_ILi8EEESH_EEENS5_IJSH_SB_EEEEEEEvNS4_8identityENS4_13SM90_TMA_LOADES18_vS19_EENS_8epilogue10collective6detail29Sm90TmaWarpSpecializedAdapterINS1D_15DefaultEpilogueIaSJ_SJ_NS1C_6thread17LinearCombinationIaLi1EiiLNS1H_9ScaleType4KindE0ELNS_15FloatRoundStyleE2EaEENS1_15EpilogueDefaultEEEEEvvEEEEvNT_6ParamsE,"ax",@progbits
	.align	128
.text._ZN7cutlass13device_kernelINS_4gemm6kernel13GemmUniversalIN4cute5tupleIJiiiiEEENS1_10collective13CollectiveMmaINS1_34MainloopSm90TmaGmmaWarpSpecializedILi4ENS5_IJNS4_1CILi1EEENSA_ILi2EEESB_EEENS1_32KernelTmaWarpSpecializedPingpongEEENS5_IJNSA_ILi64EEESG_NSA_ILi32EEEEEEaNS5_IJlSB_lEEEaSJ_NS4_8TiledMMAINS4_8MMA_AtomIJNS4_4SM904GMMA26MMA_64x64x32_S32S8S8_SS_TNEEEENS4_6LayoutINS5_IJSB_SB_SB_EEENS5_IJNSA_ILi0EEESS_SS_EEEEENS5_IJNS4_10UnderscoreESV_SV_EEEEENS4_23SM90_TMA_LOAD_MULTICASTENS4_14ComposedLayoutINS4_7SwizzleILi1ELi4ELi3EEENS4_18smem_ptr_flag_bitsILi8EEENSQ_INS5_IJNSA_ILi8EEESH_EEENS5_IJSH_SB_EEEEEEEvNS4_8identityENS4_13SM90_TMA_LOADES18_vS19_EENS_8epilogue10collective6detail29Sm90TmaWarpSpecializedAdapterINS1D_15DefaultEpilogueIaSJ_SJ_NS1C_6thread17LinearCombinationIaLi1EiiLNS1H_9ScaleType4KindE0ELNS_15FloatRoundStyleE2EaEENS1_15EpilogueDefaultEEEEEvvEEEEvNT_6ParamsE:
        .type           _ZN7cutlass13device_kernelINS_4gemm6kernel13GemmUniversalIN4cute5tupleIJiiiiEEENS1_10collective13CollectiveMmaINS1_34MainloopSm90TmaGmmaWarpSpecializedILi4ENS5_IJNS4_1CILi1EEENSA_ILi2EEESB_EEENS1_32KernelTmaWarpSpecializedPingpongEEENS5_IJNSA_ILi64EEESG_NSA_ILi32EEEEEEaNS5_IJlSB_lEEEaSJ_NS4_8TiledMMAINS4_8MMA_AtomIJNS4_4SM904GMMA26MMA_64x64x32_S32S8S8_SS_TNEEEENS4_6LayoutINS5_IJSB_SB_SB_EEENS5_IJNSA_ILi0EEESS_SS_EEEEENS5_IJNS4_10UnderscoreESV_SV_EEEEENS4_23SM90_TMA_LOAD_MULTICASTENS4_14ComposedLayoutINS4_7SwizzleILi1ELi4ELi3EEENS4_18smem_ptr_flag_bitsILi8EEENSQ_INS5_IJNSA_ILi8EEESH_EEENS5_IJSH_SB_EEEEEEEvNS4_8identityENS4_13SM90_TMA_LOADES18_vS19_EENS_8epilogue10collective6detail29Sm90TmaWarpSpecializedAdapterINS1D_15DefaultEpilogueIaSJ_SJ_NS1C_6thread17LinearCombinationIaLi1EiiLNS1H_9ScaleType4KindE0ELNS_15FloatRoundStyleE2EaEENS1_15EpilogueDefaultEEEEEvvEEEEvNT_6ParamsE,@function
        .size           _ZN7cutlass13device_kernelINS_4gemm6kernel13GemmUniversalIN4cute5tupleIJiiiiEEENS1_10collective13CollectiveMmaINS1_34MainloopSm90TmaGmmaWarpSpecializedILi4ENS5_IJNS4_1CILi1EEENSA_ILi2EEESB_EEENS1_32KernelTmaWarpSpecializedPingpongEEENS5_IJNSA_ILi64EEESG_NSA_ILi32EEEEEEaNS5_IJlSB_lEEEaSJ_NS4_8TiledMMAINS4_8MMA_AtomIJNS4_4SM904GMMA26MMA_64x64x32_S32S8S8_SS_TNEEEENS4_6LayoutINS5_IJSB_SB_SB_EEENS5_IJNSA_ILi0EEESS_SS_EEEEENS5_IJNS4_10UnderscoreESV_SV_EEEEENS4_23SM90_TMA_LOAD_MULTICASTENS4_14ComposedLayoutINS4_7SwizzleILi1ELi4ELi3EEENS4_18smem_ptr_flag_bitsILi8EEENSQ_INS5_IJNSA_ILi8EEESH_EEENS5_IJSH_SB_EEEEEEEvNS4_8identityENS4_13SM90_TMA_LOADES18_vS19_EENS_8epilogue10collective6detail29Sm90TmaWarpSpecializedAdapterINS1D_15DefaultEpilogueIaSJ_SJ_NS1C_6thread17LinearCombinationIaLi1EiiLNS1H_9ScaleType4KindE0ELNS_15FloatRoundStyleE2EaEENS1_15EpilogueDefaultEEEEEvvEEEEvNT_6ParamsE,(.L_x_140 - _ZN7cutlass13device_kernelINS_4gemm6kernel13GemmUniversalIN4cute5tupleIJiiiiEEENS1_10collective13CollectiveMmaINS1_34MainloopSm90TmaGmmaWarpSpecializedILi4ENS5_IJNS4_1CILi1EEENSA_ILi2EEESB_EEENS1_32KernelTmaWarpSpecializedPingpongEEENS5_IJNSA_ILi64EEESG_NSA_ILi32EEEEEEaNS5_IJlSB_lEEEaSJ_NS4_8TiledMMAINS4_8MMA_AtomIJNS4_4SM904GMMA26MMA_64x64x32_S32S8S8_SS_TNEEEENS4_6LayoutINS5_IJSB_SB_SB_EEENS5_IJNSA_ILi0EEESS_SS_EEEEENS5_IJNS4_10UnderscoreESV_SV_EEEEENS4_23SM90_TMA_LOAD_MULTICASTENS4_14ComposedLayoutINS4_7SwizzleILi1ELi4ELi3EEENS4_18smem_ptr_flag_bitsILi8EEENSQ_INS5_IJNSA_ILi8EEESH_EEENS5_IJSH_SB_EEEEEEEvNS4_8identityENS4_13SM90_TMA_LOADES18_vS19_EENS_8epilogue10collective6detail29Sm90TmaWarpSpecializedAdapterINS1D_15DefaultEpilogueIaSJ_SJ_NS1C_6thread17LinearCombinationIaLi1EiiLNS1H_9ScaleType4KindE0ELNS_15FloatRoundStyleE2EaEENS1_15EpilogueDefaultEEEEEvvEEEEvNT_6ParamsE)
        .other          _ZN7cutlass13device_kernelINS_4gemm6kernel13GemmUniversalIN4cute5tupleIJiiiiEEENS1_10collective13CollectiveMmaINS1_34MainloopSm90TmaGmmaWarpSpecializedILi4ENS5_IJNS4_1CILi1EEENSA_ILi2EEESB_EEENS1_32KernelTmaWarpSpecializedPingpongEEENS5_IJNSA_ILi64EEESG_NSA_ILi32EEEEEEaNS5_IJlSB_lEEEaSJ_NS4_8TiledMMAINS4_8MMA_AtomIJNS4_4SM904GMMA26MMA_64x64x32_S32S8S8_SS_TNEEEENS4_6LayoutINS5_IJSB_SB_SB_EEENS5_IJNSA_ILi0EEESS_SS_EEEEENS5_IJNS4_10UnderscoreESV_SV_EEEEENS4_23SM90_TMA_LOAD_MULTICASTENS4_14ComposedLayoutINS4_7SwizzleILi1ELi4ELi3EEENS4_18smem_ptr_flag_bitsILi8EEENSQ_INS5_IJNSA_ILi8EEESH_EEENS5_IJSH_SB_EEEEEEEvNS4_8identityENS4_13SM90_TMA_LOADES18_vS19_EENS_8epilogue10collective6detail29Sm90TmaWarpSpecializedAdapterINS1D_15DefaultEpilogueIaSJ_SJ_NS1C_6thread17LinearCombinationIaLi1EiiLNS1H_9ScaleType4KindE0ELNS_15FloatRoundStyleE2EaEENS1_15EpilogueDefaultEEEEEvvEEEEvNT_6ParamsE,@"STO_CUDA_ENTRY STV_DEFAULT"
_ZN7cutlass13device_kernelINS_4gemm6kernel13GemmUniversalIN4cute5tupleIJiiiiEEENS1_10collective13CollectiveMmaINS1_34MainloopSm90TmaGmmaWarpSpecializedILi4ENS5_IJNS4_1CILi1EEENSA_ILi2EEESB_EEENS1_32KernelTmaWarpSpecializedPingpongEEENS5_IJNSA_ILi64EEESG_NSA_ILi32EEEEEEaNS5_IJlSB_lEEEaSJ_NS4_8TiledMMAINS4_8MMA_AtomIJNS4_4SM904GMMA26MMA_64x64x32_S32S8S8_SS_TNEEEENS4_6LayoutINS5_IJSB_SB_SB_EEENS5_IJNSA_ILi0EEESS_SS_EEEEENS5_IJNS4_10UnderscoreESV_SV_EEEEENS4_23SM90_TMA_LOAD_MULTICASTENS4_14ComposedLayoutINS4_7SwizzleILi1ELi4ELi3EEENS4_18smem_ptr_flag_bitsILi8EEENSQ_INS5_IJNSA_ILi8EEESH_EEENS5_IJSH_SB_EEEEEEEvNS4_8identityENS4_13SM90_TMA_LOADES18_vS19_EENS_8epilogue10collective6detail29Sm90TmaWarpSpecializedAdapterINS1D_15DefaultEpilogueIaSJ_SJ_NS1C_6thread17LinearCombinationIaLi1EiiLNS1H_9ScaleType4KindE0ELNS_15FloatRoundStyleE2EaEENS1_15EpilogueDefaultEEEEEvvEEEEvNT_6ParamsE:
[----:B------:R-:W0:Y:S01]  /*0000*/  LDC R1, c[0x0][0x28] ;  /* 0x00000a00ff017b82 */ /* 0x000e220000000800 */
[----:B------:R-:W1:Y:S01]  /*0010*/  S2R R3, SR_TID.X ;  /* 0x0000000000037919 */ /* 0x000e620000002100 */
[----:B------:R-:W-:Y:S01]  /*0020*/  ELECT P0, URZ, PT ;  /* 0x00000000003f782f */ /* 0x000fe20003800000 */
[----:B------:R-:W-:Y:S01]  /*0030*/  BSSY B0, `(.L_x_0) ;  /* 0x0000014000007945 */ /* 0x000fe20003800000 */
[--C-:B-1----:R-:W-:Y:S02]  /*0040*/  SHF.R.U32.HI R0, RZ, 0x5, R3.reuse ;  /* 0x00000005ff007819 */ /* 0x102fe40000011603 */
[----:B------:R-:W-:-:S03]  /*0050*/  SHF.R.U32.HI R5, RZ, 0x7, R3 ;  /* 0x00000007ff057819 */ /* 0x000fc60000011603 */
[----:B------:R-:W1:Y:S02]  /*0060*/  SHFL.IDX PT, R2, R0, RZ, 0x1f ;  /* 0x00001fff00027589 */ /* 0x000e6400000e0000 */
[----:B-1----:R-:W-:Y:S02]  /*0070*/  R2UR UR6, R2 ;  /* 0x00000000020672ca */ /* 0x002fe400000e0000 */
[----:B------:R1:W2:Y:S11]  /*0080*/  SHFL.IDX PT, R2, R5, RZ, 0x1f ;  /* 0x00001fff05027589 */ /* 0x0002b600000e0000 */
[----:B------:R-:W-:-:S02]  /*0090*/  USHF.R.S32.HI UR4, URZ, 0x1f, UR6 ;  /* 0x0000001f3f047899 */ /* 0x000fc40008011406 */
[----:B------:R-:W-:Y:S02]  /*00a0*/  ISETP.NE.OR P0, PT, RZ, UR6, !P0 ;  /* 0x00000006ff007c0c */ /* 0x000fe4000c705670 */
[----:B------:R-:W-:-:S04]  /*00b0*/  ULEA.HI UR4, UR4, UR6, URZ, 0x2 ;  /* 0x0000000604047291 */ /* 0x000fc8000f8f103f */
[----:B------:R-:W-:-:S04]  /*00c0*/  ULOP3.LUT UR4, UR4, 0xfffffffc, URZ, 0xc0, !UPT ;  /* 0xfffffffc04047892 */ /* 0x000fc8000f8ec03f */
[----:B------:R-:W-:-:S03]  /*00d0*/  UIADD3 UR6, UR6, -UR4, URZ ;  /* 0x8000000406067290 */ /* 0x000fc6000fffe03f */
[----:B012---:R-:W-:Y:S09]  /*00e0*/  @P0 BRA `(.L_x_1) ;  /* 0x0000000000200947 */ /* 0x007ff20003800000 */
[----:B------:R-:W-:Y:S02]  /*00f0*/  ULDC.64 UR4, c[0x0][0x198] ;  /* 0x0000660000047ab9 */ /* 0x000fe40000000a00 */
[----:B------:R-:W-:Y:S02]  /*0100*/  UIADD3 UR8, UP0, UR4, 0xf0, URZ ;  /* 0x000000f004087890 */ /* 0x000fe4000ff1e03f */
[----:B------:R-:W-:Y:S02]  /*0110*/  UIADD3 UR4, UP1, UR4, 0x1f0, URZ ;  /* 0x000001f004047890 */ /* 0x000fe4000ff3e03f */
[----:B------:R-:W-:Y:S02]  /*0120*/  UIADD3.X UR9, URZ, UR5, URZ, UP0, !UPT ;  /* 0x000000053f097290 */ /* 0x000fe400087fe43f */
[----:B------:R-:W-:-:S07]  /*0130*/  UIADD3.X UR5, URZ, UR5, URZ, UP1, !UPT ;  /* 0x000000053f057290 */ /* 0x000fce0008ffe43f */
[----:B------:R0:W-:Y:S02]  /*0140*/  UTMACCTL.PF [UR8] ;  /* 0x00000000080079b9 */ /* 0x0001e40008040000 */
[----:B------:R0:W-:Y:S02]  /*0150*/  UTMACCTL.PF [UR4] ;  /* 0x00000000040079b9 */ /* 0x0001e40008040000 */
[----:B0-----:R-:W-:Y:S01]  /*0160*/  NOP ;  /* 0x0000000000007918 */ /* 0x001fe20000000000 */
.L_x_1:
[----:B------:R-:W-:Y:S05]  /*0170*/  BSYNC B0 ;  /* 0x0000000000007941 */ /* 0x000fea0003800000 */
.L_x_0:
[----:B------:R-:W0:Y:S01]  /*0180*/  SHFL.IDX PT, R6, R0, RZ, 0x1f ;  /* 0x00001fff00067589 */ /* 0x000e2200000e0000 */
[----:B------:R-:W-:Y:S01]  /*0190*/  R2UR UR19, R2 ;  /* 0x00000000021372ca */ /* 0x000fe200000e0000 */
[----:B------:R-:W-:Y:S01]  /*01a0*/  UISETP.NE.AND UP0, UPT, UR6, 0x3, UPT ;  /* 0x000000030600788c */ /* 0x000fe2000bf05270 */
[----:B------:R-:W-:-:S03]  /*01b0*/  SHF.R.S32.HI R2, RZ, 0x1f, R3 ;  /* 0x0000001fff027819 */ /* 0x000fc60000011403 */
[----:B------:R-:W-:Y:S01]  /*01c0*/  UISETP.EQ.OR UP0, UPT, UR6, URZ, !UP0 ;  /* 0x0000003f0600728c */ /* 0x000fe2000c702670 */
[----:B------:R-:W-:-:S07]  /*01d0*/  LEA.HI R2, R2, R3, RZ, 0x7 ;  /* 0x0000000302027211 */ /* 0x000fce00078f38ff */
[----:B------:R-:W-:Y:S02]  /*01e0*/  UIADD3 UR14, UR19, -0x1, URZ ;  /* 0xffffffff130e7890 */ /* 0x000fe4000fffe03f */
[----:B------:R-:W-:Y:S02]  /*01f0*/  UISETP.EQ.AND UP0, UPT, UR19, URZ, UP0 ;  /* 0x0000003f1300728c */ /* 0x000fe40008702270 */
[----:B------:R-:W-:Y:S02]  /*0200*/  UISETP.GE.U32.AND UP1, UPT, UR14, 0x2, UPT ;  /* 0x000000020e00788c */ /* 0x000fe4000bf26070 */
[----:B------:R-:W-:Y:S01]  /*0210*/  USEL UR46, URZ, 0x1, !UP0 ;  /* 0x000000013f2e7887 */ /* 0x000fe2000c000000 */
[----:B0-----:R-:W-:-:S03]  /*0220*/  ISETP.NE.AND P0, PT, R6, RZ, PT ;  /* 0x000000ff0600720c */ /* 0x001fc60003f05270 */
[----:B------:R-:W-:-:S10]  /*0230*/  USEL UR46, UR46, 0x2, UP1 ;  /* 0x000000022e2e7887 */ /* 0x000fd40008800000 */
[----:B------:R-:W-:Y:S05]  /*0240*/  @P0 BRA `(.L_x_2) ;  /* 0x0000000000580947 */ /* 0x000fea0003800000 */
[----:B------:R-:W0:Y:S01]  /*0250*/  S2UR UR7, SR_CgaCtaId ;  /* 0x00000000000779c3 */ /* 0x000e220000008800 */
[----:B------:R-:W-:Y:S01]  /*0260*/  UMOV UR4, 0x400 ;  /* 0x0000040000047882 */ /* 0x000fe20000000000 */
[----:B------:R-:W-:Y:S01]  /*0270*/  UMOV UR5, 0x1 ;  /* 0x0000000100057882 */ /* 0x000fe20000000000 */
[----:B------:R-:W-:Y:S01]  /*0280*/  UMOV UR8, 0x2 ;  /* 0x0000000200087882 */ /* 0x000fe20000000000 */
[----:B------:R-:W-:Y:S01]  /*0290*/  ELECT P0, URZ, PT ;  /* 0x00000000003f782f */ /* 0x000fe20003800000 */
[----:B------:R-:W-:-:S04]  /*02a0*/  UIADD3 UR8, -UR8, 0x100000, URZ ;  /* 0x0010000008087890 */ /* 0x000fc8000fffe13f */
[----:B------:R-:W-:Y:S02]  /*02b0*/  USHF.L.U32 UR9, UR8, 0xb, URZ ;  /* 0x0000000b08097899 */ /* 0x000fe4000800063f */
[----:B------:R-:W-:Y:S02]  /*02c0*/  USHF.L.U32 UR8, UR8, 0x1, URZ ;  /* 0x0000000108087899 */ /* 0x000fe4000800063f */
[----:B0-----:R-:W-:Y:S02]  /*02d0*/  ULEA UR7, UR7, UR4, 0x18 ;  /* 0x0000000407077291 */ /* 0x001fe4000f8ec03f */
[----:B------:R-:W-:-:S04]  /*02e0*/  UIADD3 UR4, -UR5, 0x100000, URZ ;  /* 0x0010000005047890 */ /* 0x000fc8000fffe13f */
[----:B------:R-:W-:Y:S02]  /*02f0*/  USHF.L.U32 UR5, UR4, 0xb, URZ ;  /* 0x0000000b04057899 */ /* 0x000fe4000800063f */
[----:B------:R-:W-:Y:S01]  /*0300*/  USHF.L.U32 UR4, UR4, 0x1, URZ ;  /* 0x0000000104047899 */ /* 0x000fe2000800063f */
[----:B------:R-:W0:Y:S11]  /*0310*/  FENCE.VIEW.ASYNC.S ;  /* 0x00000000000073c6 */ /* 0x000e360000000000 */
[----:B0-----:R0:W1:Y:S01]  /*0320*/  SYNCS.EXCH.64 URZ, [UR7], UR4 ;  /* 0x00000004073f75b2 */ /* 0x0010620008000100 */
[----:B------:R0:W2:Y:S01]  /*0330*/  SYNCS.EXCH.64 URZ, [UR7+0x20], UR8 ;  /* 0x00002008073f75b2 */ /* 0x0000a20008000100 */
[----:B------:R0:W3:Y:S01]  /*0340*/  SYNCS.EXCH.64 URZ, [UR7+0x8], UR4 ;  /* 0x00000804073f75b2 */ /* 0x0000e20008000100 */
[----:B------:R0:W4:Y:S01]  /*0350*/  SYNCS.EXCH.64 URZ, [UR7+0x28], UR8 ;  /* 0x00002808073f75b2 */ /* 0x0001220008000100 */
[----:B------:R0:W0:Y:S01]  /*0360*/  SYNCS.EXCH.64 URZ, [UR7+0x10], UR4 ;  /* 0x00001004073f75b2 */ /* 0x0000220008000100 */
[----:B------:R0:W0:Y:S01]  /*0370*/  SYNCS.EXCH.64 URZ, [UR7+0x30], UR8 ;  /* 0x00003008073f75b2 */ /* 0x0000220008000100 */
[----:B------:R0:W0:Y:S01]  /*0380*/  SYNCS.EXCH.64 URZ, [UR7+0x18], UR4 ;  /* 0x00001804073f75b2 */ /* 0x0000220008000100 */
[----:B------:R0:W0:Y:S01]  /*0390*/  SYNCS.EXCH.64 URZ, [UR7+0x38], UR8 ;  /* 0x00003808073f75b2 */ /* 0x0000220008000100 */
[----:B------:R-:W-:Y:S01]  /*03a0*/  NOP ;  /* 0x0000000000007918 */ /* 0x000fe20000000000 */
.L_x_2:
[----:B------:R-:W5:Y:S01]  /*03b0*/  SHFL.IDX PT, R10, R0, RZ, 0x1f ;  /* 0x00001fff000a7589 */ /* 0x000f6200000e0000 */
[----:B------:R-:W1:Y:S01]  /*03c0*/  S2UR UR15, SR_CTAID.X ;  /* 0x00000000000f79c3 */ /* 0x000e620000002500 */
[----:B------:R-:W-:Y:S02]  /*03d0*/  ELECT P0, URZ, PT ;  /* 0x00000000003f782f */ /* 0x000fe40003800000 */
[----:B------:R-:W-:Y:S01]  /*03e0*/  SHF.R.S32.HI R11, RZ, 0x1f, R6 ;  /* 0x0000001fff0b7819 */ /* 0x000fe20000011406 */
[----:B------:R1:W2:Y:S01]  /*03f0*/  SHFL.IDX PT, R8, R0, RZ, 0x1f ;  /* 0x00001fff00087589 */ /* 0x0002a200000e0000 */
[----:B------:R-:W-:Y:S02]  /*0400*/  ELECT P1, URZ, PT ;  /* 0x00000000003f782f */ /* 0x000fe40003820000 */
[----:B------:R-:W-:Y:S01]  /*0410*/  LOP3.LUT R2, R2, 0xffffff80, RZ, 0xc0, !PT ;  /* 0xffffff8002027812 */ /* 0x000fe200078ec0ff */
[----:B0-----:R-:W-:Y:S01]  /*0420*/  ULDC UR4, c[0x0][0x150] ;  /* 0x0000540000047ab9 */ /* 0x001fe20000000800 */
[----:B------:R-:W-:Y:S01]  /*0430*/  LEA.HI R11, R11, R6, RZ, 0x2 ;  /* 0x000000060b0b7211 */ /* 0x000fe200078f10ff */
[----:B------:R-:W0:Y:S01]  /*0440*/  S2UR UR8, SR_CTAID.Y ;  /* 0x00000000000879c3 */ /* 0x000e220000002600 */
[----:B------:R-:W-:Y:S01]  /*0450*/  NOP ;  /* 0x0000000000007918 */ /* 0x000fe20000000000 */
[----:B------:R-:W-:Y:S01]  /*0460*/  IMAD.IADD R4, R3, 0x1, -R2 ;  /* 0x0000000103047824 */ /* 0x000fe200078e0a02 */
[----:B------:R-:W-:Y:S01]  /*0470*/  LOP3.LUT R11, R11, 0x3ffffffc, RZ, 0xc0, !PT ;  /* 0x3ffffffc0b0b7812 */ /* 0x000fe200078ec0ff */
[----:B------:R-:W-:Y:S01]  /*0480*/  NOP ;  /* 0x0000000000007918 */ /* 0x000fe20000000000 */
[----:B------:R-:W-:Y:S01]  /*0490*/  ULDC UR17, c[0x0][0x148] ;  /* 0x0000520000117ab9 */ /* 0x000fe20000000800 */
[----:B------:R-:W-:Y:S01]  /*04a0*/  UMOV UR20, 0x80 ;  /* 0x0000008000147882 */ /* 0x000fe20000000000 */
[----:B------:R-:W-:Y:S01]  /*04b0*/  SHF.R.S32.HI R9, RZ, 0x1f, R4 ;  /* 0x0000001fff097819 */ /* 0x000fe20000011404 */
[----:B------:R-:W-:Y:S01]  /*04c0*/  IMAD.IADD R11, R6, 0x1, -R11 ;  /* 0x00000001060b7824 */ /* 0x000fe200078e0a0b */
[----:B------:R-:W-:Y:S01]  /*04d0*/  ULDC UR12, c[0x0][0x144] ;  /* 0x00005100000c7ab9 */ /* 0x000fe20000000800 */
[----:B------:R-:W3:Y:S01]  /*04e0*/  SHFL.IDX PT, R5, R5, RZ, 0x1f ;  /* 0x00001fff05057589 */ /* 0x000ee200000e0000 */
[----:B------:R-:W-:-:S02]  /*04f0*/  LEA.HI R2, R9, R4, RZ, 0x3 ;  /* 0x0000000409027211 */ /* 0x000fc400078f18ff */
[----:B------:R-:W-:Y:S02]  /*0500*/  ISETP.NE.AND P3, PT, RZ, UR19, PT ;  /* 0x00000013ff007c0c */ /* 0x000fe4000bf65270 */
[----:B-----5:R-:W-:Y:S02]  /*0510*/  ISETP.NE.OR P0, PT, R10, RZ, !P0 ;  /* 0x000000ff0a00720c */ /* 0x020fe40004705670 */
[----:B-1----:R-:W-:Y:S02]  /*0520*/  I2FP.F32.U32 R0, UR15 ;  /* 0x0000000f00007c45 */ /* 0x002fe40008201000 */
[----:B--2---:R-:W-:Y:S02]  /*0530*/  ISETP.NE.OR P1, PT, R8, RZ, !P1 ;  /* 0x000000ff0800720c */ /* 0x004fe40004f25670 */
[----:B------:R-:W-:Y:S01]  /*0540*/  SHF.R.S32.HI R7, RZ, 0x3, R2 ;  /* 0x00000003ff077819 */ /* 0x000fe20000011402 */
[----:B------:R-:W-:Y:S01]  /*0550*/  FMUL R0, R0, UR4 ;  /* 0x0000000400007c20 */ /* 0x000fe20008400000 */
[----:B------:R-:W-:Y:S01]  /*0560*/  ULDC UR4, c[0x0][0x154] ;  /* 0x0000550000047ab9 */ /* 0x000fe20000000800 */
[----:B0-----:R-:W-:-:S02]  /*0570*/  I2FP.F32.U32 R6, UR8 ;  /* 0x0000000800067c45 */ /* 0x001fc40008201000 */
[----:B------:R-:W-:Y:S02]  /*0580*/  SHF.R.S32.HI R2, RZ, 0x1f, R2 ;  /* 0x0000001fff027819 */ /* 0x000fe40000011402 */
[----:B------:R-:W-:Y:S01]  /*0590*/  VOTEU.ALL UP2, P0 ;  /* 0x00000000003f7886 */ /* 0x000fe20000040000 */
[----:B------:R-:W-:Y:S01]  /*05a0*/  FMUL R6, R6, UR4 ;  /* 0x0000000406067c20 */ /* 0x000fe20008400000 */
[----:B------:R-:W0:Y:S01]  /*05b0*/  F2I.U32.TRUNC.NTZ R0, R0 ;  /* 0x0000000000007305 */ /* 0x000e22000020f000 */
[----:B------:R-:W-:Y:S01]  /*05c0*/  LEA.HI R2, R2, R7, RZ, 0x2 ;  /* 0x0000000702027211 */ /* 0x000fe200078f10ff */
[----:B------:R-:W-:Y:S01]  /*05d0*/  VOTEU.ALL UP3, P1 ;  /* 0x00000000003f7886 */ /* 0x000fe20000860000 */
[----:B------:R-:W1:Y:S01]  /*05e0*/  @!UP2 S2UR UR11, SR_CgaCtaId ;  /* 0x00000000000ba9c3 */ /* 0x000e620000008800 */
[----:B------:R-:W-:Y:S01]  /*05f0*/  UMOV UR4, 0x20 ;  /* 0x0000002000047882 */ /* 0x000fe20000000000 */
[----:B------:R-:W-:Y:S01]  /*0600*/  LOP3.LUT R2, R2, 0xfffffffc, RZ, 0xc0, !PT ;  /* 0xfffffffc02027812 */ /* 0x000fe200078ec0ff */
[----:B------:R-:W-:Y:S01]  /*0610*/  @!UP2 UMOV UR10, 0x400 ;  /* 0x00000400000aa882 */ /* 0x000fe20000000000 */
[----:B------:R-:W-:-:S04]  /*0620*/  @!UP2 UIADD3 UR4, -UR4, 0x100000, URZ ;  /* 0x001000000404a890 */ /* 0x000fc8000fffe13f */
[----:B------:R-:W-:Y:S02]  /*0630*/  @!UP2 USHF.L.U32 UR5, UR4, 0xb, URZ ;  /* 0x0000000b0405a899 */ /* 0x000fe4000800063f */
[----:B------:R-:W-:Y:S01]  /*0640*/  @!UP2 USHF.L.U32 UR4, UR4, 0x1, URZ ;  /* 0x000000010404a899 */ /* 0x000fe2000800063f */
[----:B------:R-:W2:Y:S01]  /*0650*/  F2I.U32.TRUNC.NTZ R6, R6 ;  /* 0x0000000600067305 */ /* 0x000ea2000020f000 */
[----:B------:R-:W-:Y:S01]  /*0660*/  VOTEU.ALL UP0, P0 ;  /* 0x00000000003f7886 */ /* 0x000fe20000000000 */
[----:B------:R-:W-:Y:S01]  /*0670*/  IMAD.IADD R2, R7, 0x1, -R2 ;  /* 0x0000000107027824 */ /* 0x000fe200078e0a02 */
[----:B------:R-:W5:Y:S01]  /*0680*/  @!UP3 S2UR UR18, SR_CgaCtaId ;  /* 0x000000000012b9c3 */ /* 0x000f620000008800 */
[----:B------:R-:W-:Y:S01]  /*0690*/  VOTEU.ALL UP1, P0 ;  /* 0x00000000003f7886 */ /* 0x000fe20000020000 */
[----:B------:R-:W-:Y:S01]  /*06a0*/  @!UP3 UMOV UR16, 0x400 ;  /* 0x000004000010b882 */ /* 0x000fe20000000000 */
[----:B------:R-:W-:Y:S01]  /*06b0*/  IMAD R2, R11, 0x4, R2 ;  /* 0x000000040b027824 */ /* 0x000fe200078e0202 */
[----:B0-----:R-:W-:Y:S01]  /*06c0*/  R2UR UR7, R0 ;  /* 0x00000000000772ca */ /* 0x001fe200000e0000 */
[----:B------:R-:W-:Y:S01]  /*06d0*/  VOTEU.ALL UP4, P1 ;  /* 0x00000000003f7886 */ /* 0x000fe20000880000 */
[----:B------:R-:W-:Y:S01]  /*06e0*/  VOTEU.ALL UP5, P1 ;  /* 0x00000000003f7886 */ /* 0x000fe200008a0000 */
[----:B------:R-:W-:Y:S01]  /*06f0*/  IMAD.SHL.U32 R7, R2, 0x4, RZ ;  /* 0x0000000402077824 */ /* 0x000fe200078e00ff */
[----:B------:R-:W0:Y:S01]  /*0700*/  LDC R0, c[0x0][0x140] ;  /* 0x00005000ff007b82 */ /* 0x000e220000000800 */
[----:B------:R-:W-:-:S02]  /*0710*/  LOP3.LUT P0, RZ, R4, 0x7, RZ, 0xc0, !PT ;  /* 0x0000000704ff7812 */ /* 0x000fc4000780c0ff */
[----:B--2---:R-:W-:Y:S02]  /*0720*/  R2UR UR9, R6 ;  /* 0x00000000060972ca */ /* 0x004fe400000e0000 */
[----:B------:R-:W-:Y:S01]  /*0730*/  LOP3.LUT R22, R2, 0xc, R7, 0x78, !PT ;  /* 0x0000000c02167812 */ /* 0x000fe200078e7807 */
[----:B-1----:R-:W-:Y:S02]  /*0740*/  @!UP2 ULEA UR13, UR11, UR10, 0x18 ;  /* 0x0000000a0b0da291 */ /* 0x002fe4000f8ec03f */
[----:B------:R-:W-:-:S04]  /*0750*/  @!UP3 UIADD3 UR10, -UR20, 0x100000, URZ ;  /* 0x00100000140ab890 */ /* 0x000fc8000fffe13f */
[----:B------:R-:W-:Y:S02]  /*0760*/  @!UP3 USHF.L.U32 UR11, UR10, 0xb, URZ ;  /* 0x0000000b0a0bb899 */ /* 0x000fe4000800063f */
[----:B------:R-:W-:Y:S01]  /*0770*/  @!UP3 USHF.L.U32 UR10, UR10, 0x1, URZ ;  /* 0x000000010a0ab899 */ /* 0x000fe2000800063f */
[----:B------:R-:W-:Y:S01]  /*0780*/  ISETP.LT.U32.AND P0, PT, R22, 0x2, !P0 ;  /* 0x000000021600780c */ /* 0x000fe20004701070 */
[----:B------:R-:W-:Y:S01]  /*0790*/  UIADD3 UR7, -UR7, URZ, URZ ;  /* 0x0000003f07077290 */ /* 0x000fe2000fffe13f */
[----:B------:R-:W-:Y:S01]  /*07a0*/  VOTEU.ALL UP2, P1 ;  /* 0x00000000003f7886 */ /* 0x000fe20000840000 */
[----:B-----5:R-:W-:Y:S02]  /*07b0*/  @!UP3 ULEA UR16, UR18, UR16, 0x18 ;  /* 0x000000101210b291 */ /* 0x020fe4000f8ec03f */
[----:B------:R-:W-:Y:S01]  /*07c0*/  UIADD3 UR9, -UR9, URZ, URZ ;  /* 0x0000003f09097290 */ /* 0x000fe2000fffe13f */
[----:B------:R-:W1:Y:S02]  /*07d0*/  FENCE.VIEW.ASYNC.S ;  /* 0x00000000000073c6 */ /* 0x000e640000000000 */
[----:B-1----:R-:W1:Y:S01]  /*07e0*/  @!UP0 SYNCS.EXCH.64 URZ, [UR13+0x70], UR4 ;  /* 0x000070040d3f85b2 */ /* 0x002e620008000100 */
[----:B------:R-:W-:Y:S01]  /*07f0*/  UIMAD UR7, UR12, UR7, UR15 ;  /* 0x000000070c0772a4 */ /* 0x000fe2000f8e020f */
[----:B------:R-:W-:Y:S01]  /*0800*/  VOTEU.ALL UP3, P1 ;  /* 0x00000000003f7886 */ /* 0x000fe20000860000 */
[----:B0-----:R-:W-:Y:S01]  /*0810*/  ISETP.EQ.U32.AND P2, PT, R0, 0x1, PT ;  /* 0x000000010000780c */ /* 0x001fe20003f42070 */
[----:B------:R0:W2:Y:S01]  /*0820*/  @!UP1 SYNCS.EXCH.64 URZ, [UR13+0x78], UR4 ;  /* 0x000078040d3f95b2 */ /* 0x0000a20008000100 */
[----:B------:R-:W-:Y:S01]  /*0830*/  NOP ;  /* 0x0000000000007918 */ /* 0x000fe20000000000 */
[----:B0-----:R-:W-:Y:S01]  /*0840*/  UIMAD UR4, UR17, UR9, UR8 ;  /* 0x00000009110472a4 */ /* 0x001fe2000f8e0208 */
[----:B------:R0:W0:Y:S05]  /*0850*/  @!UP2 SYNCS.EXCH.64 URZ, [UR16+0x50], UR10 ;  /* 0x0000500a103fa5b2 */ /* 0x00002a0008000100 */
[----:B------:R-:W-:-:S04]  /*0860*/  ISETP.NE.AND P1, PT, R22, UR4, PT ;  /* 0x0000000416007c0c */ /* 0x000fc8000bf25270 */
[----:B------:R-:W-:-:S04]  /*0870*/  ISETP.EQ.OR P1, PT, RZ, UR7, !P1 ;  /* 0x00000007ff007c0c */ /* 0x000fc8000cf22670 */
[----:B------:R-:W-:-:S04]  /*0880*/  PLOP3.LUT P0, PT, P0, P1, PT, 0x80, 0x0 ;  /* 0x000000000000781c */ /* 0x000fc80000703070 */
[----:B------:R-:W-:Y:S01]  /*0890*/  P2R R66, PR, RZ, 0x1 ;  /* 0x00000001ff427803 */ /* 0x000fe20000000000 */
[----:B------:R0:W0:Y:S01]  /*08a0*/  @!UP3 SYNCS.EXCH.64 URZ, [UR16+0x58], UR10 ;  /* 0x0000580a103fb5b2 */ /* 0x0000220008000100 */
[----:B------:R0:W0:Y:S01]  /*08b0*/  @!UP4 SYNCS.EXCH.64 URZ, [UR16+0x60], UR10 ;  /* 0x0000600a103fc5b2 */ /* 0x0000220008000100 */
[----:B------:R0:W0:Y:S01]  /*08c0*/  @!UP5 SYNCS.EXCH.64 URZ, [UR16+0x68], UR10 ;  /* 0x0000680a103fd5b2 */ /* 0x0000220008000100 */
[----:B------:R-:W-:Y:S01]  /*08d0*/  NOP ;  /* 0x0000000000007918 */ /* 0x000fe20000000000 */
[----:B-123--:R-:W-:Y:S05]  /*08e0*/  @!P2 BRA `(.L_x_3) ;  /* 0x000000000008a947 */ /* 0x00efea0003800000 */
[----:B0---4-:R-:W-:Y:S01]  /*08f0*/  UCGABAR_ARV ;  /* 0x00000000000079c7 */ /* 0x011fe20008000000 */
[----:B------:R-:W-:Y:S05]  /*0900*/  BRA `(.L_x_4) ;  /* 0x0000000000047947 */ /* 0x000fea0003800000 */
.L_x_3:
[----:B0---4-:R-:W-:Y:S01]  /*0910*/  NOP ;  /* 0x0000000000007918 */ /* 0x011fe20000000000 */
.L_x_4:
[----:B------:R-:W-:Y:S01]  /*0920*/  ULDC.64 UR4, c[0x0][0x598] ;  /* 0x0001660000047ab9 */ /* 0x000fe20000000a00 */
[----:B------:R-:W-:Y:S01]  /*0930*/  ULDC.64 UR54, c[0x0][0x208] ;  /* 0x0000820000367ab9 */ /* 0x000fe20000000a00 */
[----:B------:R-:W-:-:S04]  /*0940*/  ISETP.NE.U32.AND P0, PT, RZ, UR4, PT ;  /* 0x00000004ff007c0c */ /* 0x000fc8000bf05070 */
[----:B------:R-:W-:-:S13]  /*0950*/  ISETP.NE.AND.EX P0, PT, RZ, UR5, PT, P0 ;  /* 0x00000005ff007c0c */ /* 0x000fda000bf05300 */
[----:B------:R-:W-:Y:S05]  /*0960*/  @!P0 BRA `(.L_x_5) ;  /* 0x00000000001c8947 */ /* 0x000fea0003800000 */
[----:B------:R-:W0:Y:S02]  /*0970*/  LDC.64 R6, c[0x0][0x598] ;  /* 0x00016600ff067b82 */ /* 0x000e240000000a00 */
[----:B0-----:R-:W2:Y:S02]  /*0980*/  LDG.E.64 R6, desc[UR54][R6.64] ;  /* 0x0000003606067981 */ /* 0x001ea4000c1e1b00 */
[----:B--2---:R-:W-:-:S04]  /*0990*/  ISETP.NE.U32.AND P0, PT, R6, RZ, PT ;  /* 0x000000ff0600720c */ /* 0x004fc80003f05070 */
[----:B------:R-:W-:-:S13]  /*09a0*/  ISETP.NE.AND.EX P0, PT, R7, RZ, PT, P0 ;  /* 0x000000ff0700720c */ /* 0x000fda0003f05300 */
[----:B------:R-:W-:Y:S05]  /*09b0*/  @!P0 BRA `(.L_x_5) ;  /* 0x0000000000088947 */ /* 0x000fea0003800000 */
[----:B------:R0:W5:Y:S01]  /*09c0*/  LD.E R23, desc[UR54][R6.64] ;  /* 0x0000003606177980 */ /* 0x000162000c101900 */
[----:B------:R-:W-:Y:S05]  /*09d0*/  BRA `(.L_x_6) ;  /* 0x0000000000247947 */ /* 0x000fea0003800000 */
.L_x_5:
[----:B------:R-:W-:Y:S02]  /*09e0*/  ULDC.64 UR4, c[0x0][0x588] ;  /* 0x0001620000047ab9 */ /* 0x000fe40000000a00 */
[----:B------:R-:W-:-:S04]  /*09f0*/  ISETP.NE.U32.AND P0, PT, RZ, UR4, PT ;  /* 0x00000004ff007c0c */ /* 0x000fc8000bf05070 */
[----:B------:R-:W-:-:S13]  /*0a00*/  ISETP.NE.AND.EX P0, PT, RZ, UR5, PT, P0 ;  /* 0x00000005ff007c0c */ /* 0x000fda000bf05300 */
[----:B------:R-:W-:Y:S05]  /*0a10*/  @!P0 BRA `(.L_x_7) ;  /* 0x00000000000c8947 */ /* 0x000fea0003800000 */
[----:B------:R-:W0:Y:S02]  /*0a20*/  LDC.64 R6, c[0x0][0x588] ;  /* 0x00016200ff067b82 */ /* 0x000e240000000a00 */
[----:B0-----:R1:W5:Y:S01]  /*0a30*/  LDG.E R23, desc[UR54][R6.64] ;  /* 0x0000003606177981 */ /* 0x001362000c1e1900 */
[----:B------:R-:W-:Y:S05]  /*0a40*/  BRA `(.L_x_6) ;  /* 0x0000000000087947 */ /* 0x000fea0003800000 */
.L_x_7:
[----:B------:R-:W-:Y:S02]  /*0a50*/  ULDC UR4, c[0x0][0x580] ;  /* 0x0001600000047ab9 */ /* 0x000fe40000000800 */
[----:B------:R-:W-:-:S07]  /*0a60*/  IMAD.U32 R23, RZ, RZ, UR4 ;  /* 0x00000004ff177e24 */ /* 0x000fce000f8e00ff */
.L_x_6:
[----:B------:R-:W-:Y:S02]  /*0a70*/  ULDC.64 UR4, c[0x0][0x5a0] ;  /* 0x0001680000047ab9 */ /* 0x000fe40000000a00 */
[----:B------:R-:W-:-:S04]  /*0a80*/  ISETP.NE.U32.AND P0, PT, RZ, UR4, PT ;  /* 0x00000004ff007c0c */ /* 0x000fc8000bf05070 */
[----:B------:R-:W-:-:S13]  /*0a90*/  ISETP.NE.AND.EX P0, PT, RZ, UR5, PT, P0 ;  /* 0x00000005ff007c0c */ /* 0x000fda000bf05300 */
[----:B------:R-:W-:Y:S05]  /*0aa0*/  @!P0 BRA `(.L_x_8) ;  /* 0x00000000001c8947 */ /* 0x000fea0003800000 */
[----:B01----:R-:W0:Y:S02]  /*0ab0*/  LDC.64 R6, c[0x0][0x5a0] ;  /* 0x00016800ff067b82 */ /* 0x003e240000000a00 */
[----:B0-----:R-:W2:Y:S02]  /*0ac0*/  LDG.E.64 R6, desc[UR54][R6.64] ;  /* 0x0000003606067981 */ /* 0x001ea4000c1e1b00 */
[----:B--2---:R-:W-:-:S04]  /*0ad0*/  ISETP.NE.U32.AND P0, PT, R6, RZ, PT ;  /* 0x000000ff0600720c */ /* 0x004fc80003f05070 */
[----:B------:R-:W-:-:S13]  /*0ae0*/  ISETP.NE.AND.EX P0, PT, R7, RZ, PT, P0 ;  /* 0x000000ff0700720c */ /* 0x000fda0003f05300 */
[----:B------:R-:W-:Y:S05]  /*0af0*/  @!P0 BRA `(.L_x_8) ;  /* 0x0000000000088947 */ /* 0x000fea0003800000 */
[----:B------:R0:W5:Y:S01]  /*0b00*/  LD.E R58, desc[UR54][R6.64] ;  /* 0x00000036063a7980 */ /* 0x000162000c101900 */
[----:B------:R-:W-:Y:S05]  /*0b10*/  BRA `(.L_x_9) ;  /* 0x0000000000247947 */ /* 0x000fea0003800000 */
.L_x_8:
[----:B------:R-:W-:Y:S02]  /*0b20*/  ULDC.64 UR4, c[0x0][0x590] ;  /* 0x0001640000047ab9 */ /* 0x000fe40000000a00 */
[----:B------:R-:W-:-:S04]  /*0b30*/  ISETP.NE.U32.AND P0, PT, RZ, UR4, PT ;  /* 0x00000004ff007c0c */ /* 0x000fc8000bf05070 */
[----:B------:R-:W-:-:S13]  /*0b40*/  ISETP.NE.AND.EX P0, PT, RZ, UR5, PT, P0 ;  /* 0x00000005ff007c0c */ /* 0x000fda000bf05300 */
[----:B------:R-:W-:Y:S05]  /*0b50*/  @!P0 BRA `(.L_x_10) ;  /* 0x00000000000c8947 */ /* 0x000fea0003800000 */
[----:B------:R-:W2:Y:S02]  /*0b60*/  LDC.64 R58, c[0x0][0x590] ;  /* 0x00016400ff3a7b82 */ /* 0x000ea40000000a00 */
[----:B--2---:R2:W5:Y:S01]  /*0b70*/  LDG.E R58, desc[UR54][R58.64] ;  /* 0x000000363a3a7981 */ /* 0x004562000c1e1900 */
[----:B------:R-:W-:Y:S05]  /*0b80*/  BRA `(.L_x_9) ;  /* 0x0000000000087947 */ /* 0x000fea0003800000 */
.L_x_10:
[----:B------:R-:W-:Y:S02]  /*0b90*/  ULDC UR4, c[0x0][0x584] ;  /* 0x0001610000047ab9 */ /* 0x000fe40000000800 */
[----:B------:R-:W-:-:S07]  /*0ba0*/  IMAD.U32 R58, RZ, RZ, UR4 ;  /* 0x00000004ff3a7e24 */ /* 0x000fce000f8e00ff */
.L_x_9:
[----:B------:R-:W-:Y:S01]  /*0bb0*/  ULDC UR4, c[0x0][0x65c] ;  /* 0x0001970000047ab9 */ /* 0x000fe20000000800 */
[----:B01----:R-:W0:Y:S01]  /*0bc0*/  LDC.64 R6, c[0x0][0x650] ;  /* 0x00019400ff067b82 */ /* 0x003e220000000a00 */
[----:B------:R-:W-:Y:S01]  /*0bd0*/  UISETP.NE.AND UP2, UPT, UR4, 0x1, UPT ;  /* 0x000000010400788c */ /* 0x000fe2000bf45270 */
[----:B------:R-:W-:Y:S01]  /*0be0*/  IMAD.MOV.U32 R19, RZ, RZ, -0x1 ;  /* 0xffffffffff137424 */ /* 0x000fe200078e00ff */
[----:B------:R-:W-:Y:S01]  /*0bf0*/  UISETP.NE.AND UP0, UPT, UR19, 0x2, UPT ;  /* 0x000000021300788c */ /* 0x000fe2000bf05270 */
[----:B------:R-:W-:Y:S01]  /*0c00*/  IMAD.MOV.U32 R18, RZ, RZ, -0x1 ;  /* 0xffffffffff127424 */ /* 0x000fe200078e00ff */
[----:B------:R-:W-:Y:S01]  /*0c10*/  UP2UR UR48, UPR, URZ, 0x4 ;  /* 0x000000043f307883 */ /* 0x000fe20008000000 */
[----:B------:R-:W-:-:S06]  /*0c20*/  IMAD.MOV.U32 R2, RZ, RZ, -0x1 ;  /* 0xffffffffff027424 */ /* 0x000fcc00078e00ff */
[----:B------:R-:W-:Y:S01]  /*0c30*/  @UP2 ULDC UR12, c[0x0][0x10] ;  /* 0x00000400000c2ab9 */ /* 0x000fe20000000800 */
[----:B------:R-:W-:Y:S01]  /*0c40*/  @UP2 UMOV UR4, UR8 ;  /* 0x0000000800042c82 */ /* 0x000fe20008000000 */
[----:B------:R-:W-:Y:S01]  /*0c50*/  @UP2 UMOV UR5, URZ ;  /* 0x0000003f00052c82 */ /* 0x000fe20008000000 */
[----:B------:R-:W-:Y:S01]  /*0c60*/  @!UP2 ULDC UR16, c[0x0][0xc] ;  /* 0x000003000010aab9 */ /* 0x000fe20000000800 */
[----:B------:R-:W-:Y:S01]  /*0c70*/  @UP2 UIMAD.WIDE.U32 UR12, UR15, UR12, UR4 ;  /* 0x0000000c0f0c22a5 */ /* 0x000fe2000f8e0004 */
[----:B------:R-:W-:Y:S02]  /*0c80*/  ULDC UR10, c[0x0][0xc] ;  /* 0x00000300000a7ab9 */ /* 0x000fe40000000800 */
[----:B------:R-:W-:Y:S01]  /*0c90*/  @UP2 UMOV UR4, URZ ;  /* 0x0000003f00042c82 */ /* 0x000fe20008000000 */
[----:B------:R-:W-:Y:S01]  /*0ca0*/  UMOV UR5, URZ ;  /* 0x0000003f00057c82 */ /* 0x000fe20008000000 */
[----:B------:R-:W-:Y:S01]  /*0cb0*/  @UP2 UIADD3 UR18, UR13, UR4, URZ ;  /* 0x000000040d122290 */ /* 0x000fe2000fffe03f */
[----:B------:R-:W-:-:S02]  /*0cc0*/  ULDC UR11, c[0x0][0x10] ;  /* 0x00000400000b7ab9 */ /* 0x000fc40000000800 */
[----:B------:R-:W-:Y:S01]  /*0cd0*/  UMOV UR4, UR15 ;  /* 0x0000000f00047c82 */ /* 0x000fe20008000000 */
[----:B------:R-:W-:Y:S02]  /*0ce0*/  UIMAD.WIDE.U32 UR10, UR10, UR11, URZ ;  /* 0x0000000b0a0a72a5 */ /* 0x000fe4000f8e003f */
[----:B------:R-:W-:Y:S01]  /*0cf0*/  @!UP2 UIMAD.WIDE.U32 UR4, UR8, UR16, UR4 ;  /* 0x000000100804a2a5 */ /* 0x000fe2000f8e0004 */
[----:B------:R-:W-:Y:S02]  /*0d00*/  ULDC UR13, c[0x0][0x14] ;  /* 0x00000500000d7ab9 */ /* 0x000fe40000000800 */
[----:B------:R-:W-:Y:S02]  /*0d10*/  UIMAD.WIDE.U32 UR36, UR10, UR13, URZ ;  /* 0x0000000d0a2472a5 */ /* 0x000fe4000f8e003f */
[----:B------:R-:W-:Y:S02]  /*0d20*/  UIMAD UR47, UR11, UR13, URZ ;  /* 0x0000000d0b2f72a4 */ /* 0x000fe4000f8e023f */
[----:B------:R-:W-:Y:S01]  /*0d30*/  @!UP2 UMOV UR12, UR4 ;  /* 0x00000004000cac82 */ /* 0x000fe20008000000 */
[----:B------:R-:W-:Y:S01]  /*0d40*/  @!UP2 UMOV UR18, UR5 ;  /* 0x000000050012ac82 */ /* 0x000fe20008000000 */
[----:B------:R-:W-:-:S02]  /*0d50*/  UIADD3 UR47, UR37, UR47, URZ ;  /* 0x0000002f252f7290 */ /* 0x000fc4000fffe03f */
[----:B------:R-:W-:-:S04]  /*0d60*/  UIADD3 UR4, UP1, UR12, UR36, URZ ;  /* 0x000000240c047290 */ /* 0x000fc8000ff3e03f */
[----:B------:R-:W-:Y:S02]  /*0d70*/  UIADD3.X UR5, UR18, UR47, URZ, UP1, !UPT ;  /* 0x0000002f12057290 */ /* 0x000fe40008ffe43f */
[----:B------:R-:W-:Y:S02]  /*0d80*/  USEL UR4, UR4, UR12, !UP0 ;  /* 0x0000000c04047287 */ /* 0x000fe4000c000000 */
[----:B------:R-:W-:-:S04]  /*0d90*/  USEL UR5, UR5, UR18, !UP0 ;  /* 0x0000001205057287 */ /* 0x000fc8000c000000 */
[----:B0-----:R-:W-:Y:S01]  /*0da0*/  ISETP.LE.U32.AND P0, PT, R6, UR4, PT ;  /* 0x0000000406007c0c */ /* 0x001fe2000bf03070 */
[----:B------:R-:W-:Y:S02]  /*0db0*/  IMAD.U32 R16, RZ, RZ, UR4 ;  /* 0x00000004ff107e24 */ /* 0x000fe4000f8e00ff */
[----:B------:R-:W-:Y:S02]  /*0dc0*/  IMAD.U32 R0, RZ, RZ, UR5 ;  /* 0x00000005ff007e24 */ /* 0x000fe4000f8e00ff */
[----:B------:R-:W-:-:S03]  /*0dd0*/  IMAD.U32 R17, RZ, RZ, UR5 ;  /* 0x00000005ff117e24 */ /* 0x000fc6000f8e00ff */
[----:B------:R-:W-:Y:S02]  /*0de0*/  ISETP.GE.U32.AND.EX P0, PT, R0, R7, PT, P0 ;  /* 0x000000070000720c */ /* 0x000fe40003f06100 */
[----:B------:R-:W-:-:S11]  /*0df0*/  PRMT R0, RZ, 0x7610, R0 ;  /* 0x00007610ff007816 */ /* 0x000fd60000000000 */
[----:B------:R-:W-:Y:S05]  /*0e00*/  @P0 BRA `(.L_x_11) ;  /* 0x0000000400500947 */ /* 0x000fea0003800000 */
[----:B------:R-:W-:Y:S01]  /*0e10*/  ULDC.64 UR18, c[0x0][0x628] ;  /* 0x00018a0000127ab9 */ /* 0x000fe20000000a00 */
[C---:B------:R-:W-:Y:S01]  /*0e20*/  R2UR UR20, R16.reuse ;  /* 0x00000000101472ca */ /* 0x040fe200000e0000 */
[----:B------:R-:W-:Y:S01]  /*0e30*/  ULDC UR16, c[0x0][0x630] ;  /* 0x00018c0000107ab9 */ /* 0x000fe20000000800 */
[----:B------:R-:W-:Y:S02]  /*0e40*/  ISETP.NE.U32.AND P0, PT, RZ, UR18, PT ;  /* 0x00000012ff007c0c */ /* 0x000fe4000bf05070 */
[----:B------:R-:W-:Y:S02]  /*0e50*/  R2UR UR4, R16 ;  /* 0x00000000100472ca */ /* 0x000fe400000e0000 */
[----:B------:R-:W-:Y:S02]  /*0e60*/  ISETP.NE.AND.EX P0, PT, RZ, UR19, PT, P0 ;  /* 0x00000013ff007c0c */ /* 0x000fe4000bf05300 */
[----:B------:R-:W-:-:S11]  /*0e70*/  R2UR UR5, R17 ;  /* 0x00000000110572ca */ /* 0x000fd600000e0000 */
[----:B------:R-:W-:Y:S05]  /*0e80*/  @!P0 BRA `(.L_x_12) ;  /* 0x0000000000308947 */ /* 0x000fea0003800000 */
[----:B------:R-:W-:Y:S01]  /*0e90*/  R2UR UR4, R16 ;  /* 0x00000000100472ca */ /* 0x000fe200000e0000 */
[----:B------:R-:W-:Y:S01]  /*0ea0*/  ULDC UR12, c[0x0][0x634] ;  /* 0x00018d00000c7ab9 */ /* 0x000fe20000000800 */
[----:B------:R-:W-:-:S11]  /*0eb0*/  R2UR UR15, R17 ;  /* 0x00000000110f72ca */ /* 0x000fd600000e0000 */
[----:B------:R-:W-:-:S04]  /*0ec0*/  UIADD3 UR12, UP1, UR4, UR12, URZ ;  /* 0x0000000c040c7290 */ /* 0x000fc8000ff3e03f */
[----:B------:R-:W-:-:S04]  /*0ed0*/  UIADD3.X UR15, URZ, UR15, URZ, UP1, !UPT ;  /* 0x0000000f3f0f7290 */ /* 0x000fc80008ffe43f */
[----:B------:R-:W-:-:S04]  /*0ee0*/  UIMAD.WIDE.U32 UR4, UR15, UR18, URZ ;  /* 0x000000120f0472a5 */ /* 0x000fc8000f8e003f */
[----:B------:R-:W-:Y:S02]  /*0ef0*/  UIMAD.WIDE.U32 UR10, UP1, UR12, UR19, UR4 ;  /* 0x000000130c0a72a5 */ /* 0x000fe4000f820004 */
[----:B------:R-:W-:Y:S02]  /*0f00*/  UIMAD.WIDE.U32 UR4, UR12, UR18, URZ ;  /* 0x000000120c0472a5 */ /* 0x000fe4000f8e003f */
[----:B------:R-:W-:Y:S02]  /*0f10*/  UIADD3.X UR13, URZ, URZ, URZ, UP1, !UPT ;  /* 0x0000003f3f0d7290 */ /* 0x000fe40008ffe43f */
[----:B------:R-:W-:Y:S01]  /*0f20*/  UIADD3 URZ, UP1, UR5, UR10, URZ ;  /* 0x0000000a053f7290 */ /* 0x000fe2000ff3e03f */
[----:B------:R-:W-:-:S03]  /*0f30*/  UMOV UR12, UR11 ;  /* 0x0000000b000c7c82 */ /* 0x000fc60008000000 */
[----:B------:R-:W-:-:S12]  /*0f40*/  UIMAD.WIDE.U32.X UR4, UR15, UR19, UR12, UP1 ;  /* 0x000000130f0472a5 */ /* 0x000fd800088e040c */
.L_x_12:
[----:B------:R-:W-:Y:S01]  /*0f50*/  USHF.R.U64 UR4, UR4, UR16, UR5 ;  /* 0x0000001004047299 */ /* 0x000fe20008001205 */
[----:B------:R-:W-:Y:S01]  /*0f60*/  R2UR UR11, R17 ;  /* 0x00000000110b72ca */ /* 0x000fe200000e0000 */
[----:B------:R-:W-:Y:S02]  /*0f70*/  USHF.R.U32.HI UR5, URZ, UR16, UR5 ;  /* 0x000000103f057299 */ /* 0x000fe40008011605 */
[----:B------:R-:W-:Y:S01]  /*0f80*/  UIADD3 UR12, UP1, URZ, -UR4, URZ ;  /* 0x800000043f0c7290 */ /* 0x000fe2000ff3e03f */
[----:B------:R-:W-:Y:S01]  /*0f90*/  ULDC.64 UR18, c[0x0][0x620] ;  /* 0x0001880000127ab9 */ /* 0x000fe20000000a00 */
[----:B------:R-:W-:Y:S02]  /*0fa0*/  UISETP.NE.AND UP2, UPT, UR48, URZ, UPT ;  /* 0x0000003f3000728c */ /* 0x000fe4000bf45270 */
[----:B------:R-:W-:Y:S01]  /*0fb0*/  UIADD3.X UR5, URZ, ~UR5, URZ, UP1, !UPT ;  /* 0x800000053f057290 */ /* 0x000fe20008ffe43f */
[----:B------:R-:W-:Y:S01]  /*0fc0*/  UMOV UR10, UR20 ;  /* 0x00000014000a7c82 */ /* 0x000fe20008000000 */
[----:B------:R-:W-:-:S02]  /*0fd0*/  ULDC UR13, c[0x0][0x618] ;  /* 0x00018600000d7ab9 */ /* 0x000fc40000000800 */
[----:B------:R-:W-:Y:S02]  /*0fe0*/  UIMAD UR5, UR5, UR18, URZ ;  /* 0x00000012050572a4 */ /* 0x000fe4000f8e023f */
[----:B------:R-:W-:Y:S02]  /*0ff0*/  UIMAD.WIDE.U32 UR10, UR12, UR18, UR10 ;  /* 0x000000120c0a72a5 */ /* 0x000fe4000f8e000a */
[----:B------:R-:W-:Y:S02]  /*1000*/  UIMAD UR12, UR12, UR19, UR5 ;  /* 0x000000130c0c72a4 */ /* 0x000fe4000f8e0205 */
[----:B------:R-:W-:Y:S02]  /*1010*/  @UP2 UIMAD UR7, UR17, UR9, UR8 ;  /* 0x00000009110722a4 */ /* 0x000fe4000f8e0208 */
[----:B------:R-:W-:Y:S01]  /*1020*/  UIADD3 UR11, UR11, UR12, URZ ;  /* 0x0000000c0b0b7290 */ /* 0x000fe2000fffe03f */
[----:B------:R-:W-:Y:S01]  /*1030*/  ULDC.64 UR8, c[0x0][0x640] ;  /* 0x0001900000087ab9 */ /* 0x000fe20000000a00 */
[----:B------:R-:W-:-:S02]  /*1040*/  ULDC UR15, c[0x0][0x608] ;  /* 0x00018200000f7ab9 */ /* 0x000fc40000000800 */
[----:B------:R-:W-:Y:S01]  /*1050*/  USHF.R.U64 UR20, UR10, UR13, UR11 ;  /* 0x0000000d0a147299 */ /* 0x000fe2000800120b */
[----:B------:R-:W-:Y:S01]  /*1060*/  ISETP.NE.U32.AND P0, PT, RZ, UR8, PT ;  /* 0x00000008ff007c0c */ /* 0x000fe2000bf05070 */
[----:B------:R-:W-:Y:S01]  /*1070*/  USHF.R.U32.HI UR11, URZ, UR13, UR11 ;  /* 0x0000000d3f0b7299 */ /* 0x000fe2000801160b */
[----:B------:R-:W-:Y:S02]  /*1080*/  ULDC UR21, c[0x0][0x658] ;  /* 0x0001960000157ab9 */ /* 0x000fe40000000800 */
[----:B------:R-:W-:Y:S01]  /*1090*/  ISETP.NE.AND.EX P0, PT, RZ, UR9, PT, P0 ;  /* 0x00000009ff007c0c */ /* 0x000fe2000bf05300 */
[----:B------:R-:W-:Y:S02]  /*10a0*/  USHF.R.U64 UR25, UR20, UR15, UR11 ;  /* 0x0000000f14197299 */ /* 0x000fe4000800120b */
[----:B------:R-:W-:Y:S01]  /*10b0*/  USHF.R.U32.HI UR11, URZ, UR15, UR11 ;  /* 0x0000000f3f0b7299 */ /* 0x000fe2000801160b */
[----:B------:R-:W-:Y:S01]  /*10c0*/  UMOV UR10, 0xffffffff ;  /* 0xffffffff000a7882 */ /* 0x000fe20000000000 */
[----:B------:R-:W-:Y:S01]  /*10d0*/  ULDC UR5, c[0x0][0x600] ;  /* 0x0001800000057ab9 */ /* 0x000fe20000000800 */
[----:B------:R-:W-:-:S02]  /*10e0*/  USHF.L.U32 UR10, UR10, UR21, URZ ;  /* 0x000000150a0a7299 */ /* 0x000fc4000800063f */
[----:B------:R-:W-:Y:S02]  /*10f0*/  USHF.R.U64 UR26, UR25, UR21, UR11 ;  /* 0x00000015191a7299 */ /* 0x000fe4000800120b */
[----:B------:R-:W-:Y:S02]  /*1100*/  ULOP3.LUT UR15, URZ, UR10, URZ, 0x33, !UPT ;  /* 0x0000000a3f0f7292 */ /* 0x000fe4000f8e333f */
[----:B------:R-:W-:Y:S02]  /*1110*/  UIADD3 UR19, UR5, -0x1, URZ ;  /* 0xffffffff05137890 */ /* 0x000fe4000fffe03f */
[----:B------:R-:W-:Y:S01]  /*1120*/  USHF.R.U32.HI UR11, URZ, UR21, UR11 ;  /* 0x000000153f0b7299 */ /* 0x000fe2000801160b */
[----:B------:R-:W-:Y:S01]  /*1130*/  ULDC UR22, c[0x0][0x648] ;  /* 0x0001920000167ab9 */ /* 0x000fe20000000800 */
[----:B------:R-:W-:Y:S01]  /*1140*/  ULDC UR23, c[0x0][0x638] ;  /* 0x00018e0000177ab9 */ /* 0x000fe20000000800 */
[----:B------:R-:W-:Y:S01]  /*1150*/  UMOV UR24, 0x1 ;  /* 0x0000000100187882 */ /* 0x000fe20000000000 */
[----:B------:R-:W-:Y:S01]  /*1160*/  UMOV UR10, UR26 ;  /* 0x0000001a000a7c82 */ /* 0x000fe20008000000 */
[----:B------:R-:W-:Y:S07]  /*1170*/  @!P0 BRA `(.L_x_13) ;  /* 0x0000000000308947 */ /* 0x000fee0003800000 */
[----:B------:R-:W-:Y:S02]  /*1180*/  ULDC UR16, c[0x0][0x64c] ;  /* 0x0001930000107ab9 */ /* 0x000fe40000000800 */
        /* <DEDUP_REMOVED lines=8> */
[----:B------:R-:W-:-:S07]  /*1210*/  UIMAD.WIDE.U32.X UR8, UR18, UR9, UR16, UP1 ;  /* 0x00000009120872a5 */ /* 0x000fce00088e0410 */
[----:B------:R-:W-:Y:S01]  /*1220*/  UMOV UR10, UR8 ;  /* 0x00000008000a7c82 */ /* 0x000fe20008000000 */
[----:B------:R-:W-:-:S05]  /*1230*/  UMOV UR11, UR9 ;  /* 0x00000009000b7c82 */ /* 0x000fca0008000000 */
.L_x_13:
[----:B------:R-:W-:Y:S01]  /*1240*/  USHF.R.U64 UR9, UR10, UR22, UR11 ;  /* 0x000000160a097299 */ /* 0x000fe2000800120b */
[----:B------:R-:W-:Y:S01]  /*1250*/  IMAD.MOV.U32 R0, RZ, RZ, 0x1 ;  /* 0x00000001ff007424 */ /* 0x000fe200078e00ff */
[----:B------:R-:W-:Y:S01]  /*1260*/  USHF.L.U32 UR8, UR24, UR21, URZ ;  /* 0x0000001518087299 */ /* 0x000fe2000800063f */
[----:B------:R-:W-:Y:S01]  /*1270*/  IMAD.U32 R2, RZ, RZ, UR4 ;  /* 0x00000004ff027e24 */ /* 0x000fe2000f8e00ff */
[----:B------:R-:W-:Y:S02]  /*1280*/  ULOP3.LUT UR15, UR25, UR15, URZ, 0xc0, !UPT ;  /* 0x0000000f190f7292 */ /* 0x000fe4000f8ec03f */
[----:B------:R-:W-:Y:S02]  /*1290*/  UIADD3 UR10, -UR9, URZ, URZ ;  /* 0x0000003f090a7290 */ /* 0x000fe4000fffe13f */
[----:B------:R-:W-:Y:S02]  /*12a0*/  UIMAD UR15, UR8, UR9, UR15 ;  /* 0x00000009080f72a4 */ /* 0x000fe4000f8e020f */
[----:B------:R-:W-:-:S02]  /*12b0*/  ULOP3.LUT UR19, UR20, UR19, URZ, 0xc0, !UPT ;  /* 0x0000001314137292 */ /* 0x000fc4000f8ec03f */
[----:B------:R-:W-:Y:S01]  /*12c0*/  UIMAD UR8, UR10, UR23, UR26 ;  /* 0x000000170a0872a4 */ /* 0x000fe2000f8e021a */
[----:B------:R-:W-:Y:S01]  /*12d0*/  ULDC UR9, c[0x0][0x610] ;  /* 0x0001840000097ab9 */ /* 0x000fe20000000800 */
[----:B------:R-:W-:Y:S02]  /*12e0*/  UISETP.NE.AND UP1, UPT, UR48, URZ, UPT ;  /* 0x0000003f3000728c */ /* 0x000fe4000bf25270 */
[----:B------:R-:W-:Y:S02]  /*12f0*/  UIMAD UR7, UR15, UR9, UR7 ;  /* 0x000000090f0772a4 */ /* 0x000fe4000f8e0207 */
[----:B------:R-:W-:-:S04]  /*1300*/  UIMAD UR8, UR8, UR5, UR19 ;  /* 0x00000005080872a4 */ /* 0x000fc8000f8e0213 */
[----:B------:R-:W-:Y:S02]  /*1310*/  USEL UR5, UR8, UR7, !UP1 ;  /* 0x0000000708057287 */ /* 0x000fe4000c800000 */
[----:B------:R-:W-:-:S04]  /*1320*/  USEL UR7, UR7, UR8, !UP1 ;  /* 0x0000000807077287 */ /* 0x000fc8000c800000 */
[----:B------:R-:W-:Y:S02]  /*1330*/  IMAD.U32 R18, RZ, RZ, UR5 ;  /* 0x00000005ff127e24 */ /* 0x000fe4000f8e00ff */
[----:B------:R-:W-:-:S07]  /*1340*/  IMAD.U32 R19, RZ, RZ, UR7 ;  /* 0x00000007ff137e24 */ /* 0x000fce000f8e00ff */
.L_x_11:
[----:B------:R-:W-:Y:S05]  /*1350*/  @!P2 BRA `(.L_x_14) ;  /* 0x00000000000ca947 */ /* 0x000fea0003800000 */
[----:B------:R-:W-:Y:S01]  /*1360*/  UCGABAR_WAIT ;  /* 0x0000000000007dc7 */ /* 0x000fe20008000000 */
[----:B------:R-:W-:Y:S01]  /*1370*/  CCTL.IVALL ;  /* 0x00000000ff00798f */ /* 0x000fe20002000000 */
[----:B------:R-:W-:Y:S05]  /*1380*/  BRA `(.L_x_15) ;  /* 0x0000000000047947 */ /* 0x000fea0003800000 */
.L_x_14:
[----:B------:R-:W-:Y:S06]  /*1390*/  BAR.SYNC.DEFER_BLOCKING 0x0 ;  /* 0x0000000000007b1d */ /* 0x000fec0000010000 */
.L_x_15:
[----:B------:R-:W-:Y:S02]  /*13a0*/  ULDC UR4, c[0x0][0x28c] ;  /* 0x0000a30000047ab9 */ /* 0x000fe40000000800 */
[----:B------:R-:W-:-:S04]  /*13b0*/  UIADD3 UR4, UR4, 0x1f, URZ ;  /* 0x0000001f04047890 */ /* 0x000fc8000fffe03f */
[----:B------:R-:W-:-:S04]  /*13c0*/  USHF.R.S32.HI UR5, URZ, 0x1f, UR4 ;  /* 0x0000001f3f057899 */ /* 0x000fc80008011404 */
[----:B------:R-:W-:-:S04]  /*13d0*/  ULEA.HI UR5, UR5, UR4, URZ, 0x5 ;  /* 0x0000000405057291 */ /* 0x000fc8000f8f283f */
[----:B------:R-:W-:Y:S01]  /*13e0*/  USHF.R.S32.HI UR49, URZ, 0x5, UR5 ;  /* 0x000000053f317899 */ /* 0x000fe20008011405 */
[----:B------:R-:W-:Y:S11]  /*13f0*/  @!P3 BRA `(.L_x_16) ;  /* 0x000000300018b947 */ /* 0x000ff60003800000 */
[----:B------:R-:W-:-:S06]  /*1400*/  UISETP.GT.U32.AND UP1, UPT, UR14, 0x1, UPT ;  /* 0x000000010e00788c */ /* 0x000fcc000bf24070 */
[----:B------:R-:W-:-:S13]  /*1410*/  PLOP3.LUT P0, PT, PT, PT, UP1, 0x80, 0x0 ;  /* 0x000000000000781c */ /* 0x000fda0003f0f018 */
[----:B------:R-:W-:Y:S05]  /*1420*/  @P0 EXIT ;  /* 0x000000000000094d */ /* 0x000fea0003800000 */
.L_x_17:
[----:B------:R-:W-:-:S08]  /*1430*/  NOP ;  /* 0x0000000000007918 */ /* 0x000fd00000000000 */
[----:B------:R-:W0:Y:S02]  /*1440*/  USETMAXREG.TRY_ALLOC.CTAPOOL UP1, 0xe8 ;  /* 0x000000e8000079c8 */ /* 0x000e240008020600 */
[----:B0-----:R-:W-:-:S13]  /*1450*/  PLOP3.LUT P0, PT, PT, PT, UP1, 0x80, 0x0 ;  /* 0x000000000000781c */ /* 0x001fda0003f0f018 */
[----:B------:R-:W-:Y:S05]  /*1460*/  @!P0 BRA `(.L_x_17) ;  /* 0xfffffffc00f08947 */ /* 0x000fea000383ffff */
[----:B------:R-:W-:-:S13]  /*1470*/  LOP3.LUT P0, RZ, R0, 0xff, RZ, 0xc0, !PT ;  /* 0x000000ff00ff7812 */ /* 0x000fda000780c0ff */
[----:B------:R-:W-:Y:S05]  /*1480*/  @!P0 EXIT ;  /* 0x000000000000894d */ /* 0x000fea0003800000 */
[----:B------:R-:W0:Y:S01]  /*1490*/  S2UR UR5, SR_CgaCtaId ;  /* 0x00000000000579c3 */ /* 0x000e220000008800 */
[CC--:B------:R-:W-:Y:S01]  /*14a0*/  LEA.HI R0, R9.reuse, R4.reuse, RZ, 0x2 ;  /* 0x0000000409007211 */ /* 0x0c0fe200078f10ff */
[----:B------:R-:W-:Y:S01]  /*14b0*/  USHF.R.U32.HI UR4, URZ, 0x2, UR49 ;  /* 0x000000023f047899 */ /* 0x000fe20008011631 */
[----:B------:R-:W-:Y:S01]  /*14c0*/  LEA.HI R9, R9, R4, RZ, 0x5 ;  /* 0x0000000409097211 */ /* 0x000fe200078f28ff */
[----:B------:R-:W-:Y:S01]  /*14d0*/  UMOV UR38, 0x400 ;  /* 0x0000040000267882 */ /* 0x000fe20000000000 */
[----:B------:R-:W-:Y:S01]  /*14e0*/  LOP3.LUT R3, R0, 0xfffffffc, RZ, 0xc0, !PT ;  /* 0xfffffffc00037812 */ /* 0x000fe200078ec0ff */
[----:B------:R-:W-:Y:S01]  /*14f0*/  ULOP3.LUT UR40, UR49, 0x3, URZ, 0xc0, !UPT ;  /* 0x0000000331287892 */ /* 0x000fe2000f8ec03f */
[--C-:B------:R-:W-:Y:S01]  /*1500*/  SHF.R.S32.HI R56, RZ, 0x2, R0.reuse ;  /* 0x00000002ff387819 */ /* 0x100fe20000011400 */
[----:B------:R-:W-:Y:S01]  /*1510*/  ULOP3.LUT UR4, UR4, 0x1, URZ, 0xc0, !UPT ;  /* 0x0000000104047892 */ /* 0x000fe2000f8ec03f */
[----:B------:R-:W-:Y:S01]  /*1520*/  SHF.R.S32.HI R7, RZ, 0x1f, R0 ;  /* 0x0000001fff077819 */ /* 0x000fe20000011400 */
[----:B------:R-:W-:Y:S01]  /*1530*/  IMAD.IADD R3, R4, 0x1, -R3 ;  /* 0x0000000104037824 */ /* 0x000fe200078e0a03 */
[----:B------:R-:W-:Y:S01]  /*1540*/  USEL UR40, UR40, URZ, !UP0 ;  /* 0x0000003f28287287 */ /* 0x000fe2000c000000 */
[----:B------:R-:W2:Y:S01]  /*1550*/  LDC R4, c[0x0][0x288] ;  /* 0x0000a200ff047b82 */ /* 0x000ea20000000800 */
[----:B------:R-:W-:Y:S01]  /*1560*/  LEA.HI R7, R7, R56, RZ, 0x3 ;  /* 0x0000003807077211 */ /* 0x000fe200078f18ff */
[----:B------:R-:W-:Y:S01]  /*1570*/  VIADD R0, R5, 0xffffffff ;  /* 0xffffffff05007836 */ /* 0x000fe20000000000 */
[----:B------:R-:W-:Y:S01]  /*1580*/  UISETP.EQ.U32.AND UP0, UPT, UR4, 0x1, !UP0 ;  /* 0x000000010400788c */ /* 0x000fe2000c702070 */
[----:B------:R-:W-:Y:S01]  /*1590*/  SHF.R.S32.HI R9, RZ, 0x5, R9 ;  /* 0x00000005ff097819 */ /* 0x000fe20000011409 */
[----:B------:R-:W-:Y:S01]  /*15a0*/  UISETP.LT.AND UP1, UPT, UR49, 0x1, UPT ;  /* 0x000000013100788c */ /* 0x000fe2000bf21270 */
[----:B------:R-:W-:Y:S01]  /*15b0*/  LOP3.LUT R7, R7, 0xfffffff8, RZ, 0xc0, !PT ;  /* 0xfffffff807077812 */ /* 0x000fe200078ec0ff */
[----:B------:R-:W-:Y:S01]  /*15c0*/  IMAD.SHL.U32 R60, R3, 0x2, RZ ;  /* 0x00000002033c7824 */ /* 0x000fe200078e00ff */
[C---:B------:R-:W-:Y:S01]  /*15d0*/  ISETP.NE.AND P0, PT, R0.reuse, RZ, PT ;  /* 0x000000ff0000720c */ /* 0x040fe20003f05270 */
[----:B------:R-:W-:Y:S01]  /*15e0*/  IMAD.SHL.U32 R0, R0, 0x8, RZ ;  /* 0x0000000800007824 */ /* 0x000fe200078e00ff */
[----:B------:R-:W-:Y:S01]  /*15f0*/  ULDC UR39, c[0x0][0x658] ;  /* 0x0001960000277ab9 */ /* 0x000fe20000000800 */
[----:B------:R-:W-:Y:S01]  /*1600*/  IMAD.IADD R56, R56, 0x1, -R7 ;  /* 0x0000000138387824 */ /* 0x000fe200078e0a07 */
[----:B0-----:R-:W-:Y:S01]  /*1610*/  ULEA UR38, UR5, UR38, 0x18 ;  /* 0x0000002605267291 */ /* 0x001fe2000f8ec03f */
[----:B------:R-:W-:Y:S01]  /*1620*/  SEL R67, RZ, 0x1, P0 ;  /* 0x00000001ff437807 */ /* 0x000fe20000000000 */
[----:B------:R-:W-:Y:S01]  /*1630*/  UMOV UR6, 0xffffffff ;  /* 0xffffffff00067882 */ /* 0x000fe20000000000 */
[C-C-:B------:R-:W-:Y:S01]  /*1640*/  IMAD R64, R9.reuse, -0x10, -R56.reuse ;  /* 0xfffffff009407824 */ /* 0x140fe200078e0a38 */
[----:B------:R-:W-:Y:S01]  /*1650*/  UIADD3 UR4, UR38, 0x180, URZ ;  /* 0x0000018026047890 */ /* 0x000fe2000fffe03f */
[----:B------:R-:W-:Y:S01]  /*1660*/  SHF.R.S32.HI R57, RZ, 0x1f, R56 ;  /* 0x0000001fff397819 */ /* 0x000fe20000011438 */
[----:B------:R-:W-:Y:S01]  /*1670*/  UIADD3 UR5, UR38, 0x2180, URZ ;  /* 0x0000218026057890 */ /* 0x000fe2000fffe03f */
[----:B------:R-:W-:Y:S01]  /*1680*/  LOP3.LUT R0, R0, 0x8, RZ, 0xc0, !PT ;  /* 0x0000000800007812 */ /* 0x000fe200078ec0ff */
[----:B------:R-:W-:Y:S01]  /*1690*/  UIADD3 UR52, UR38, 0x50, URZ ;  /* 0x0000005026347890 */ /* 0x000fe2000fffe03f */
[----:B------:R-:W-:Y:S01]  /*16a0*/  SHF.R.S32.HI R61, RZ, 0x1f, R60 ;  /* 0x0000001fff3d7819 */ /* 0x000fe2000001143c */
[----:B------:R-:W-:Y:S01]  /*16b0*/  USHF.R.U32.HI UR4, URZ, 0x4, UR4 ;  /* 0x000000043f047899 */ /* 0x000fe20008011604 */
[----:B------:R-:W-:Y:S01]  /*16c0*/  IMAD.WIDE R56, R9, 0x10, R56 ;  /* 0x0000001009387825 */ /* 0x000fe200078e0238 */
[----:B------:R-:W-:Y:S01]  /*16d0*/  USHF.R.U32.HI UR5, URZ, 0x4, UR5 ;  /* 0x000000043f057899 */ /* 0x000fe20008011605 */
[C---:B------:R-:W-:Y:S01]  /*16e0*/  LOP3.LUT R68, R0.reuse, 0x8, RZ, 0x3c, !PT ;  /* 0x0000000800447812 */ /* 0x040fe200078e3cff */
[----:B------:R-:W-:Y:S01]  /*16f0*/  ULDC UR8, c[0x0][0x284] ;  /* 0x0000a10000087ab9 */ /* 0x000fe20000000800 */
[----:B------:R-:W-:Y:S01]  /*1700*/  USEL UR41, UR49, 0x1, UP1 ;  /* 0x0000000131297887 */ /* 0x000fe20008800000 */
[----:B--2---:R-:W-:Y:S01]  /*1710*/  IMAD R59, R3, -0x2, R4 ;  /* 0xfffffffe033b7824 */ /* 0x004fe200078e0204 */
[----:B------:R-:W-:Y:S01]  /*1720*/  USHF.L.U32 UR6, UR6, UR39, URZ ;  /* 0x0000002706067299 */ /* 0x000fe2000800063f */
[----:B------:R-:W-:Y:S01]  /*1730*/  LEA R62, R5, UR52, 0x3 ;  /* 0x00000034053e7c11 */ /* 0x000fe2000f8e18ff */
[----:B------:R-:W-:Y:S01]  /*1740*/  ULOP3.LUT UR4, UR4, 0x3fff, URZ, 0xc0, !UPT ;  /* 0x00003fff04047892 */ /* 0x000fe2000f8ec03f */
[----:B------:R-:W-:Y:S01]  /*1750*/  LOP3.LUT R63, R0, 0x18, RZ, 0x3c, !PT ;  /* 0x00000018003f7812 */ /* 0x000fe200078e3cff */
[----:B------:R-:W-:Y:S01]  /*1760*/  ULOP3.LUT UR5, UR5, 0x3fff, URZ, 0xc0, !UPT ;  /* 0x00003fff05057892 */ /* 0x000fe2000f8ec03f */
[----:B------:R-:W-:Y:S01]  /*1770*/  VIADD R64, R64, UR8 ;  /* 0x0000000840407c36 */ /* 0x000fe20008000000 */
[----:B------:R-:W-:Y:S01]  /*1780*/  UMOV UR7, 0x1 ;  /* 0x0000000100077882 */ /* 0x000fe20000000000 */
[----:B------:R-:W-:-:S02]  /*1790*/  USHF.L.U32 UR50, UR49, 0x1, URZ ;  /* 0x0000000131327899 */ /* 0x000fc4000800063f */
[----:B------:R-:W-:Y:S02]  /*17a0*/  USHF.L.U64.HI UR51, UR36, 0x1, UR47 ;  /* 0x0000000124337899 */ /* 0x000fe4000801022f */
[----:B------:R-:W-:Y:S02]  /*17b0*/  USHF.L.U32 UR39, UR7, UR39, URZ ;  /* 0x0000002707277299 */ /* 0x000fe4000800063f */
[----:B------:R-:W-:Y:S02]  /*17c0*/  UIADD3 UR41, -UR41, UR49, URZ ;  /* 0x0000003129297290 */ /* 0x000fe4000fffe13f */
[----:B------:R-:W-:Y:S02]  /*17d0*/  ULOP3.LUT UR42, URZ, UR6, URZ, 0x33, !UPT ;  /* 0x000000063f2a7292 */ /* 0x000fe4000f8e333f */
[----:B------:R-:W-:Y:S02]  /*17e0*/  USEL UR43, URZ, 0x1, !UP0 ;  /* 0x000000013f2b7887 */ /* 0x000fe4000c000000 */
[----:B------:R-:W-:-:S02]  /*17f0*/  ULOP3.LUT UR44, UR4, 0x10000, URZ, 0xfc, !UPT ;  /* 0x00010000042c7892 */ /* 0x000fc4000f8efc3f */
[----:B------:R-:W-:-:S12]  /*1800*/  ULOP3.LUT UR45, UR5, 0x10000, URZ, 0xfc, !UPT ;  /* 0x00010000052d7892 */ /* 0x000fd8000f8efc3f */
.L_x_105:
[----:B------:R-:W-:-:S04]  /*1810*/  SHF.L.U32 R3, R67, 0x1f, RZ ;  /* 0x0000001f43037819 */ /* 0x000fc800000006ff */
[----:B------:R-:W0:Y:S02]  /*1820*/  SYNCS.PHASECHK.TRANS64.TRYWAIT P0, [R62+URZ+-0x8], R3 ;  /* 0xfffff8033e0075a7 */ /* 0x000e24000800017f */
[----:B01-34-:R-:W-:Y:S05]  /*1830*/  @!P0 BRA `(.L_x_18) ;  /* 0x0000003c00208947 */ /* 0x01bfea0003800000 */
.L_x_127:
[----:B------:R-:W-:Y:S02]  /*1840*/  ULDC UR4, c[0x0][0x28c] ;  /* 0x0000a30000047ab9 */ /* 0x000fe40000000800 */
[----:B------:R-:W-:-:S13]  /*1850*/  ISETP.LT.AND P0, PT, RZ, UR4, PT ;  /* 0x00000004ff007c0c */ /* 0x000fda000bf01270 */
[----:B------:R-:W-:Y:S05]  /*1860*/  @P0 BRA `(.L_x_19) ;  /* 0x0000000000400947 */ /* 0x000fea0003800000 */
[----:B------:R-:W-:Y:S01]  /*1870*/  MOV R0, 0x0 ;  /* 0x0000000000007802 */ /* 0x000fe20000000f00 */
[----:B------:R-:W-:Y:S01]  /*1880*/  ULDC.64 UR4, c[0x4][0x68] ;  /* 0x01001a0000047ab9 */ /* 0x000fe20000000a00 */
[----:B------:R-:W-:Y:S01]  /*1890*/  ULDC.64 UR6, c[0x4][0x8] ;  /* 0x0100020000067ab9 */ /* 0x000fe20000000a00 */
[----:B------:R-:W-:Y:S01]  /*18a0*/  IMAD.U32 R4, RZ, RZ, UR4 ;  /* 0x00000004ff047e24 */ /* 0x000fe2000f8e00ff */
[----:B------:R1:W2:Y:S01]  /*18b0*/  LDC.64 R14, c[0x4][R0] ;  /* 0x01000000000e7b82 */ /* 0x0002a20000000a00 */
[----:B------:R-:W-:Y:S01]  /*18c0*/  IMAD.U32 R5, RZ, RZ, UR5 ;  /* 0x00000005ff057e24 */ /* 0x000fe2000f8e00ff */
[----:B------:R-:W-:Y:S01]  /*18d0*/  ULDC.64 UR4, c[0x4][0x70] ;  /* 0x01001c0000047ab9 */ /* 0x000fe20000000a00 */
[----:B------:R-:W-:Y:S02]  /*18e0*/  IMAD.U32 R10, RZ, RZ, UR6 ;  /* 0x00000006ff0a7e24 */ /* 0x000fe4000f8e00ff */
[----:B------:R-:W-:Y:S02]  /*18f0*/  IMAD.U32 R6, RZ, RZ, UR4 ;  /* 0x00000004ff067e24 */ /* 0x000fe4000f8e00ff */
[----:B------:R-:W-:-:S02]  /*1900*/  IMAD.U32 R7, RZ, RZ, UR5 ;  /* 0x00000005ff077e24 */ /* 0x000fc4000f8e00ff */
[----:B------:R-:W-:Y:S02]  /*1910*/  IMAD.U32 R11, RZ, RZ, UR7 ;  /* 0x00000007ff0b7e24 */ /* 0x000fe4000f8e00ff */
[----:B------:R-:W-:Y:S02]  /*1920*/  IMAD.MOV.U32 R8, RZ, RZ, 0x1e1 ;  /* 0x000001e1ff087424 */ /* 0x000fe400078e00ff */
[----:B------:R-:W-:Y:S02]  /*1930*/  IMAD.MOV.U32 R12, RZ, RZ, 0x1 ;  /* 0x00000001ff0c7424 */ /* 0x000fe400078e00ff */
[----:B-1----:R-:W-:-:S07]  /*1940*/  IMAD.MOV.U32 R13, RZ, RZ, RZ ;  /* 0x000000ffff0d7224 */ /* 0x002fce00078e00ff */
[----:B------:R-:W-:-:S07]  /*1950*/  LEPC R20, `(.L_x_19) ;  /* 0x000000001014794e */ /* 0x000fce0000000000 */
[----:B0-2--5:R-:W-:Y:S05]  /*1960*/  CALL.ABS.NOINC R14 ;  /* 0x000000000e007343 */ /* 0x025fea0003c00000 */
.L_x_19:
[----:B------:R-:W-:-:S06]  /*1970*/  ULOP3.LUT UR4, UR46, 0x1, URZ, 0xfc, !UPT ;  /* 0x000000012e047892 */ /* 0x000fcc000f8efc3f */
[----:B------:R-:W-:-:S05]  /*1980*/  IMAD.U32 R0, RZ, RZ, UR4 ;  /* 0x00000004ff007e24 */ /* 0x000fca000f8e00ff */
[----:B------:R-:W-:-:S13]  /*1990*/  ISETP.NE.AND P0, PT, R0, 0x3, PT ;  /* 0x000000030000780c */ /* 0x000fda0003f05270 */
[----:B------:R-:W-:Y:S05]  /*19a0*/  @!P0 BRA `(.L_x_20) ;  /* 0x0000000000048947 */ /* 0x000fea0003800000 */
[----:B------:R-:W-:Y:S01]  /*19b0*/  BPT.TRAP 0x1 ;  /* 0x000000040000795c */ /* 0x000fe20000300000 */
.L_x_20:
[----:B0-----:R-:W-:Y:S02]  /*19c0*/  IMAD.U32 R3, RZ, RZ, UR40 ;  /* 0x00000028ff037e24 */ /* 0x001fe4000f8e00ff */
[----:B------:R-:W-:-:S03]  /*19d0*/  IMAD.U32 R0, RZ, RZ, UR43 ;  /* 0x0000002bff007e24 */ /* 0x000fc6000f8e00ff */
[----:B------:R-:W-:Y:S02]  /*19e0*/  LEA R3, R3, UR38, 0x3 ;  /* 0x0000002603037c11 */ /* 0x000fe4000f8e18ff */
[----:B------:R-:W-:-:S04]  /*19f0*/  SHF.L.U32 R0, R0, 0x1f, RZ ;  /* 0x0000001f00007819 */ /* 0x000fc800000006ff */
[----:B------:R0:W1:Y:S01]  /*1a00*/  SYNCS.PHASECHK.TRANS64.TRYWAIT P1, [R3+URZ], R0 ;  /* 0x00000000030075a7 */ /* 0x000062000802017f */
[----:B------:R-:W-:Y:S05]  /*1a10*/  @!P0 BRA `(.L_x_21) ;  /* 0x0000000000048947 */ /* 0x000fea0003800000 */
[----:B------:R-:W-:Y:S01]  /*1a20*/  BPT.TRAP 0x1 ;  /* 0x000000040000795c */ /* 0x000fe20000300000 */
.L_x_21:
[----:B-1----:R-:W-:Y:S05]  /*1a30*/  @P1 BRA `(.L_x_22) ;  /* 0x0000000000081947 */ /* 0x002fea0003800000 */
[----:B------:R-:W1:Y:S02]  /*1a40*/  SYNCS.PHASECHK.TRANS64.TRYWAIT P1, [R3+URZ], R0 ;  /* 0x00000000030075a7 */ /* 0x000e64000802017f */
[----:B-1----:R-:W-:Y:S05]  /*1a50*/  @!P1 BRA `(.L_x_23) ;  /* 0x0000003800ac9947 */ /* 0x002fea0003800000 */
.L_x_22:
[----:B------:R-:W-:Y:S05]  /*1a60*/  WARPSYNC.ALL ;  /* 0x0000000000007948 */ /* 0x000fea0003800000 */
[----:B------:R-:W-:Y:S01]  /*1a70*/  ULEA UR4, UR40, UR44, 0x7 ;  /* 0x0000002c28047291 */ /* 0x000fe2000f8e383f */
[----:B------:R-:W-:Y:S01]  /*1a80*/  WARPGROUP.ARRIVE ;  /* 0x00000000000079c5 */ /* 0x000fe20000000000 */
[----:B------:R-:W-:Y:S01]  /*1a90*/  ULEA UR6, UR40, UR45, 0x7 ;  /* 0x0000002d28067291 */ /* 0x000fe2000f8e383f */
[----:B01----:R-:W-:Y:S01]  /*1aa0*/  IMAD.U32 R0, RZ, RZ, UR41 ;  /* 0x00000029ff007e24 */ /* 0x003fe2000f8e00ff */
[----:B------:R-:W-:Y:S01]  /*1ab0*/  UMOV UR5, 0xc0000010 ;  /* 0xc000001000057882 */ /* 0x000fe20000000000 */
[----:B------:R-:W-:-:S03]  /*1ac0*/  UMOV UR7, 0xc0000010 ;  /* 0xc000001000077882 */ /* 0x000fc60000000000 */
[----:B------:R-:W-:-:S03]  /*1ad0*/  ISETP.GE.AND P1, PT, R0, 0x1, PT ;  /* 0x000000010000780c */ /* 0x000fc60003f26270 */
[----:B------:R-:W-:Y:S03]  /*1ae0*/  IGMMA.64x64x32.S8.S8 R24, gdesc[UR4], RZ, !UPT, gsb0 ;  /* 0x01e00000041879f1 */ /* 0x000fe6000c0410ff */
[----:B------:R-:W-:-:S07]  /*1af0*/  WARPGROUP.DEPBAR.LE gsb0, 0x0 ;  /* 0x00008000000079c5 */ /* 0x000fce0000010000 */
[----:B------:R-:W-:Y:S05]  /*1b00*/  @!P1 BRA `(.L_x_24) ;  /* 0x0000000000bc9947 */ /* 0x000fea0003800000 */
[----:B------:R-:W-:Y:S01]  /*1b10*/  UIADD3 UR4, UR40, 0x1, URZ ;  /* 0x0000000128047890 */ /* 0x000fe2000fffe03f */
[----:B------:R-:W-:Y:S02]  /*1b20*/  IMAD.U32 R0, RZ, RZ, UR41 ;  /* 0x00000029ff007e24 */ /* 0x000fe4000f8e00ff */
[----:B------:R-:W-:Y:S01]  /*1b30*/  IMAD.U32 R3, RZ, RZ, UR40 ;  /* 0x00000028ff037e24 */ /* 0x000fe2000f8e00ff */
[----:B------:R-:W-:-:S04]  /*1b40*/  UISETP.NE.AND UP0, UPT, UR4, 0x4, UPT ;  /* 0x000000040400788c */ /* 0x000fc8000bf05270 */
[----:B------:R-:W-:Y:S02]  /*1b50*/  USEL UR5, URZ, 0x1, UP0 ;  /* 0x000000013f057887 */ /* 0x000fe40008000000 */
[----:B------:R-:W-:Y:S02]  /*1b60*/  USEL UR8, UR4, URZ, UP0 ;  /* 0x0000003f04087287 */ /* 0x000fe40008000000 */
[----:B------:R-:W-:-:S06]  /*1b70*/  ULOP3.LUT UR5, UR43, UR5, URZ, 0x3c, !UPT ;  /* 0x000000052b057292 */ /* 0x000fcc000f8e3c3f */
[----:B------:R-:W-:-:S07]  /*1b80*/  IMAD.U32 R6, RZ, RZ, UR5 ;  /* 0x00000005ff067e24 */ /* 0x000fce000f8e00ff */
.L_x_31:
[----:B------:R-:W-:Y:S05]  /*1b90*/  @!P0 BRA `(.L_x_25) ;  /* 0x0000000000048947 */ /* 0x000fea0003800000 */
[----:B------:R-:W-:Y:S01]  /*1ba0*/  BPT.TRAP 0x1 ;  /* 0x000000040000795c */ /* 0x000fe20000300000 */
.L_x_25:
[----:B------:R-:W-:Y:S01]  /*1bb0*/  ULEA UR4, UR8, UR38, 0x3 ;  /* 0x0000002608047291 */ /* 0x000fe2000f8e183f */
[----:B------:R-:W-:-:S08]  /*1bc0*/  SHF.L.U32 R4, R6, 0x1f, RZ ;  /* 0x0000001f06047819 */ /* 0x000fd000000006ff */
[----:B------:R0:W1:Y:S01]  /*1bd0*/  SYNCS.PHASECHK.TRANS64.TRYWAIT P1, [UR4], R4 ;  /* 0x00000004ff0075a7 */ /* 0x0000620008020144 */
[----:B------:R-:W-:Y:S05]  /*1be0*/  @!P0 BRA `(.L_x_26) ;  /* 0x0000000000048947 */ /* 0x000fea0003800000 */
[----:B------:R-:W-:Y:S01]  /*1bf0*/  BPT.TRAP 0x1 ;  /* 0x000000040000795c */ /* 0x000fe20000300000 */
.L_x_26:
[----:B-1----:R-:W-:Y:S05]  /*1c00*/  @P1 BRA `(.L_x_27) ;  /* 0x0000000000081947 */ /* 0x002fea0003800000 */
[----:B------:R-:W1:Y:S02]  /*1c10*/  SYNCS.PHASECHK.TRANS64.TRYWAIT P1, [UR4], R4 ;  /* 0x00000004ff0075a7 */ /* 0x000e640008020144 */
[----:B-1----:R-:W-:Y:S05]  /*1c20*/  @!P1 BRA `(.L_x_28) ;  /* 0x00000038004c9947 */ /* 0x002fea0003800000 */
.L_x_27:
[----:B------:R-:W-:Y:S01]  /*1c30*/  ULEA UR4, UR8, UR44, 0x7 ;  /* 0x0000002c08047291 */ /* 0x000fe2000f8e383f */
[----:B------:R-:W-:Y:S01]  /*1c40*/  WARPGROUP.ARRIVE ;  /* 0x00000000000079c5 */ /* 0x000fe20000000000 */
[----:B------:R-:W-:Y:S01]  /*1c50*/  ULEA UR6, UR8, UR45, 0x7 ;  /* 0x0000002d08067291 */ /* 0x000fe2000f8e383f */
[----:B------:R-:W-:Y:S01]  /*1c60*/  UMOV UR5, 0xc0000010 ;  /* 0xc000001000057882 */ /* 0x000fe20000000000 */
[----:B------:R-:W-:-:S07]  /*1c70*/  UMOV UR7, 0xc0000010 ;  /* 0xc000001000077882 */ /* 0x000fce0000000000 */
[----:B------:R-:W-:Y:S03]  /*1c80*/  IGMMA.64x64x32.S8.S8 R24, gdesc[UR4], R24, gsb0 ;  /* 0x01e00000041879f1 */ /* 0x000fe60008041018 */
[----:B------:R-:W-:Y:S02]  /*1c90*/  WARPGROUP.DEPBAR.LE gsb0, 0x0 ;  /* 0x00008000000079c5 */ /* 0x000fe40000010000 */
[----:B------:R-:W-:Y:S05]  /*1ca0*/  @!P0 BRA `(.L_x_29) ;  /* 0x0000000000048947 */ /* 0x000fea0003800000 */
[----:B------:R-:W-:Y:S01]  /*1cb0*/  BPT.TRAP 0x1 ;  /* 0x000000040000795c */ /* 0x000fe20000300000 */
.L_x_29:
[----:B------:R-:W-:Y:S01]  /*1cc0*/  ISETP.NE.AND P1, PT, R66, RZ, PT ;  /* 0x000000ff4200720c */ /* 0x000fe20003f25270 */
[----:B------:R-:W-:-:S12]  /*1cd0*/  UISETP.GT.U32.AND UP0, UPT, UR46, 0x1, UPT ;  /* 0x000000012e00788c */ /* 0x000fd8000bf04070 */
[----:B01----:R-:W-:-:S05]  /*1ce0*/  @P1 LEA R4, R3, UR38, 0x3 ;  /* 0x0000002603041c11 */ /* 0x003fca000f8e18ff */
[----:B------:R-:W-:-:S05]  /*1cf0*/  @P1 VIADD R5, R4, 0x20 ;  /* 0x0000002004051836 */ /* 0x000fca0000000000 */
[----:B------:R-:W-:-:S04]  /*1d00*/  @P1 PRMT R5, R22, 0x654, R5 ;  /* 0x0000065416051816 */ /* 0x000fc80000000005 */
[----:B------:R0:W-:Y:S01]  /*1d10*/  @P1 SYNCS.ARRIVE.TRANS64.RED.A1T0 RZ, [R5+URZ], RZ ;  /* 0x000000ff05ff19a7 */ /* 0x0001e2000810043f */
[----:B------:R-:W-:-:S13]  /*1d20*/  PLOP3.LUT P1, PT, PT, PT, UP0, 0x80, 0x0 ;  /* 0x000000000000781c */ /* 0x000fda0003f2f008 */
[----:B0-----:R-:W-:Y:S05]  /*1d30*/  @P1 BRA `(.L_x_30) ;  /* 0x0000000000041947 */ /* 0x001fea0003800000 */
[----:B------:R-:W-:Y:S01]  /*1d40*/  BPT.TRAP 0x1 ;  /* 0x000000040000795c */ /* 0x000fe20000300000 */
.L_x_30:
[----:B------:R-:W-:Y:S01]  /*1d50*/  UIADD3 UR8, UR8, 0x1, URZ ;  /* 0x0000000108087890 */ /* 0x000fe2000fffe03f */
[C---:B------:R-:W-:Y:S01]  /*1d60*/  ISETP.GT.AND P2, PT, R0.reuse, 0x1, PT ;  /* 0x000000010000780c */ /* 0x040fe20003f44270 */
[----:B------:R-:W-:Y:S02]  /*1d70*/  VIADD R3, R3, 0x1 ;  /* 0x0000000103037836 */ /* 0x000fe40000000000 */
[----:B------:R-:W-:Y:S01]  /*1d80*/  UISETP.NE.AND UP0, UPT, UR8, 0x4, UPT ;  /* 0x000000040800788c */ /* 0x000fe2000bf05270 */
[----:B------:R-:W-:Y:S02]  /*1d90*/  VIADD R0, R0, 0xffffffff ;  /* 0xffffffff00007836 */ /* 0x000fe40000000000 */
[C---:B------:R-:W-:Y:S01]  /*1da0*/  ISETP.NE.AND P1, PT, R3.reuse, 0x4, PT ;  /* 0x000000040300780c */ /* 0x040fe20003f25270 */
[----:B------:R-:W-:Y:S02]  /*1db0*/  USEL UR4, URZ, 0x1, UP0 ;  /* 0x000000013f047887 */ /* 0x000fe40008000000 */
[----:B------:R-:W-:Y:S01]  /*1dc0*/  USEL UR8, UR8, URZ, UP0 ;  /* 0x0000003f08087287 */ /* 0x000fe20008000000 */
[----:B------:R-:W-:-:S03]  /*1dd0*/  SEL R3, R3, RZ, P1 ;  /* 0x000000ff03037207 */ /* 0x000fc60000800000 */
[----:B------:R-:W-:Y:S01]  /*1de0*/  LOP3.LUT R6, R6, UR4, RZ, 0x3c, !PT ;  /* 0x0000000406067c12 */ /* 0x000fe2000f8e3cff */
[----:B------:R-:W-:Y:S07]  /*1df0*/  @P2 BRA `(.L_x_31) ;  /* 0xfffffffc00642947 */ /* 0x000fee000383ffff */
.L_x_24:
[----:B------:R-:W0:Y:S01]  /*1e00*/  LDC R0, c[0x0][0x28c] ;  /* 0x0000a300ff007b82 */ /* 0x000e220000000800 */
[----:B------:R1:W-:Y:S01]  /*1e10*/  SYNCS.ARRIVE.TRANS64.A1T0 RZ, [R68+UR52], RZ ;  /* 0x000000ff44ff79a7 */ /* 0x0003e20008100034 */
[----:B0-----:R-:W-:-:S13]  /*1e20*/  ISETP.GE.AND P1, PT, R0, 0x1, PT ;  /* 0x000000010000780c */ /* 0x001fda0003f26270 */
[----:B-1----:R-:W-:Y:S05]  /*1e30*/  @!P1 BRA `(.L_x_32) ;  /* 0x0000000000409947 */ /* 0x002fea0003800000 */
[----:B------:R-:W-:Y:S05]  /*1e40*/  @!P0 BRA `(.L_x_33) ;  /* 0x0000000000048947 */ /* 0x000fea0003800000 */
[----:B------:R-:W-:Y:S01]  /*1e50*/  BPT.TRAP 0x1 ;  /* 0x000000040000795c */ /* 0x000fe20000300000 */
.L_x_33:
[----:B------:R-:W-:Y:S01]  /*1e60*/  ISETP.NE.AND P0, PT, R66, RZ, PT ;  /* 0x000000ff4200720c */ /* 0x000fe20003f05270 */
[----:B------:R-:W-:-:S12]  /*1e70*/  IMAD.U32 R3, RZ, RZ, UR38 ;  /* 0x00000026ff037e24 */ /* 0x000fd8000f8e00ff */
[----:B------:R-:W-:-:S05]  /*1e80*/  VOTEU.ANY UP0, P0 ;  /* 0x00000000003f7886 */ /* 0x000fca0000000100 */
[----:B------:R-:W-:Y:S02]  /*1e90*/  @UP0 UIADD3 UR4, UR41, UR40, URZ ;  /* 0x0000002829040290 */ /* 0x000fe4000fffe03f */
[----:B------:R-:W-:-:S04]  /*1ea0*/  UISETP.GT.U32.AND UP0, UPT, UR46, 0x1, UPT ;  /* 0x000000012e00788c */ /* 0x000fc8000bf04070 */
[----:B------:R-:W-:-:S04]  /*1eb0*/  IMAD.U32 R0, RZ, RZ, UR4 ;  /* 0x00000004ff007e24 */ /* 0x000fc8000f8e00ff */
[----:B------:R-:W-:-:S05]  /*1ec0*/  @P0 IMAD.SHL.U32 R0, R0, 0x8, RZ ;  /* 0x0000000800000824 */ /* 0x000fca00078e00ff */
[----:B------:R-:W-:-:S04]  /*1ed0*/  @P0 LOP3.LUT R0, R0, 0x18, RZ, 0xc0, !PT ;  /* 0x0000001800000812 */ /* 0x000fc800078ec0ff */
[----:B------:R-:W-:-:S04]  /*1ee0*/  @P0 IADD3 R3, R3, 0x20, R0 ;  /* 0x0000002003030810 */ /* 0x000fc80007ffe000 */
[----:B------:R-:W-:-:S04]  /*1ef0*/  @P0 PRMT R3, R22, 0x654, R3 ;  /* 0x0000065416030816 */ /* 0x000fc80000000003 */
[----:B------:R0:W-:Y:S01]  /*1f00*/  @P0 SYNCS.ARRIVE.TRANS64.RED.A1T0 RZ, [R3+URZ], RZ ;  /* 0x000000ff03ff09a7 */ /* 0x0001e2000810043f */
[----:B------:R-:W-:-:S13]  /*1f10*/  PLOP3.LUT P0, PT, PT, PT, UP0, 0x80, 0x0 ;  /* 0x000000000000781c */ /* 0x000fda0003f0f008 */
[----:B0-----:R-:W-:Y:S05]  /*1f20*/  @P0 BRA `(.L_x_32) ;  /* 0x0000000000040947 */ /* 0x001fea0003800000 */
[----:B------:R-:W-:Y:S01]  /*1f30*/  BPT.TRAP 0x1 ;  /* 0x000000040000795c */ /* 0x000fe20000300000 */
.L_x_32:
[----:B------:R-:W-:Y:S01]  /*1f40*/  SHF.L.U32 R3, R67, 0x1f, RZ ;  /* 0x0000001f43037819 */ /* 0x000fe200000006ff */
[----:B------:R-:W-:Y:S01]  /*1f50*/  UIADD3 UR40, UR50, UR40, URZ ;  /* 0x0000002832287290 */ /* 0x000fe2000fffe03f */
[----:B------:R-:W-:Y:S01]  /*1f60*/  IMAD.SHL.U32 R11, R18, 0x40, RZ ;  /* 0x00000040120b7824 */ /* 0x000fe200078e00ff */
[----:B------:R-:W-:Y:S01]  /*1f70*/  SHF.R.S32.HI R10, RZ, 0x1f, R2 ;  /* 0x0000001fff0a7819 */ /* 0x000fe20000011402 */
[----:B------:R-:W0:Y:S01]  /*1f80*/  SYNCS.PHASECHK.TRANS64.TRYWAIT P0, [R62+URZ+0x8], R3 ;  /* 0x000008033e0075a7 */ /* 0x000e22000800017f */
[----:B------:R-:W-:Y:S02]  /*1f90*/  USHF.R.U32.HI UR4, URZ, 0x2, UR40 ;  /* 0x000000023f047899 */ /* 0x000fe40008011628 */
[----:B------:R-:W-:Y:S02]  /*1fa0*/  UISETP.GT.U32.AND UP0, UPT, UR40, 0x3, UPT ;  /* 0x000000032800788c */ /* 0x000fe4000bf04070 */
[----:B------:R-:W-:Y:S02]  /*1fb0*/  ULOP3.LUT UR4, UR4, 0x1, URZ, 0xc0, !UPT ;  /* 0x0000000104047892 */ /* 0x000fe4000f8ec03f */
[----:B------:R-:W-:-:S02]  /*1fc0*/  UISETP.LT.U32.AND UP0, UPT, UR50, 0x4, UP0 ;  /* 0x000000043200788c */ /* 0x000fc40008701070 */
[----:B------:R-:W-:Y:S02]  /*1fd0*/  UISETP.NE.U32.AND UP1, UPT, UR4, 0x1, UPT ;  /* 0x000000010400788c */ /* 0x000fe4000bf25070 */
[----:B------:R-:W-:Y:S02]  /*1fe0*/  USEL UR5, URZ, 0x1, !UP0 ;  /* 0x000000013f057887 */ /* 0x000fe4000c000000 */
[----:B------:R-:W-:Y:S02]  /*1ff0*/  UISETP.GT.U32.AND UP1, UPT, UR50, 0x3, !UP1 ;  /* 0x000000033200788c */ /* 0x000fe4000cf24070 */
[----:B------:R-:W-:Y:S02]  /*2000*/  ULOP3.LUT UR40, UR40, 0x3, URZ, 0xc0, !UPT ;  /* 0x0000000328287892 */ /* 0x000fe4000f8ec03f */
[----:B------:R-:W-:-:S04]  /*2010*/  USEL UR4, URZ, 0x1, !UP1 ;  /* 0x000000013f047887 */ /* 0x000fc8000c800000 */
[----:B------:R-:W-:Y:S01]  /*2020*/  ULOP3.LUT UR43, UR4, UR43, UR5, 0x96, !UPT ;  /* 0x0000002b042b7292 */ /* 0x000fe2000f8e9605 */
[----:B0-----:R-:W-:Y:S11]  /*2030*/  @!P0 BRA `(.L_x_34) ;  /* 0x0000003400608947 */ /* 0x001ff60003800000 */
.L_x_128:
[----:B0-----:R-:W-:Y:S01]  /*2040*/  IMAD.SHL.U32 R3, R19, 0x40, RZ ;  /* 0x0000004013037824 */ /* 0x001fe200078e00ff */
[----:B------:R-:W-:Y:S01]  /*2050*/  ULDC UR6, c[0x0][0x284] ;  /* 0x0000a10000067ab9 */ /* 0x000fe20000000800 */
[----:B------:R-:W-:Y:S01]  /*2060*/  ULDC.64 UR4, c[0x0][0x5d0] ;  /* 0x0001740000047ab9 */ /* 0x000fe20000000a00 */
[----:B------:R-:W-:Y:S01]  /*2070*/  SHF.R.S32.HI R14, RZ, 0x1f, R11 ;  /* 0x0000001fff0e7819 */ /* 0x000fe2000001140b */
[----:B------:R-:W-:Y:S01]  /*2080*/  IMAD R7, R10, UR4, RZ ;  /* 0x000000040a077c24 */ /* 0x000fe2000f8e02ff */
[----:B------:R-:W-:Y:S01]  /*2090*/  ISETP.GE.AND P0, PT, R3, UR6, PT ;  /* 0x0000000603007c0c */ /* 0x000fe2000bf06270 */
[C---:B------:R-:W-:Y:S01]  /*20a0*/  IMAD.WIDE.U32 R4, R2.reuse, UR4, R60 ;  /* 0x0000000402047c25 */ /* 0x040fe2000f8e003c */
[----:B------:R-:W-:Y:S02]  /*20b0*/  ULDC UR4, c[0x0][0x288] ;  /* 0x0000a20000047ab9 */ /* 0x000fe40000000800 */
[C---:B------:R-:W-:Y:S01]  /*20c0*/  ISETP.GE.OR P0, PT, R11.reuse, UR4, P0 ;  /* 0x000000040b007c0c */ /* 0x040fe20008706670 */
[----:B------:R-:W-:Y:S01]  /*20d0*/  IMAD R7, R2, UR5, R7 ;  /* 0x0000000502077c24 */ /* 0x000fe2000f8e0207 */
[----:B------:R-:W-:-:S04]  /*20e0*/  IADD3 R4, P1, R11, R4, RZ ;  /* 0x000000040b047210 */ /* 0x000fc80007f3e0ff */
[----:B------:R-:W-:-:S07]  /*20f0*/  IADD3.X R5, R14, R5, R7, P1, !PT ;  /* 0x000000050e057210 */ /* 0x000fce0000ffe407 */
[----:B------:R-:W-:Y:S05]  /*2100*/  @P0 BRA `(.L_x_35) ;  /* 0x0000001c001c0947 */ /* 0x000fea0003800000 */
[----:B------:R-:W0:Y:S01]  /*2110*/  LDC.64 R8, c[0x0][0x5c8] ;  /* 0x00017200ff087b82 */ /* 0x000e220000000a00 */
[----:B------:R-:W-:Y:S01]  /*2120*/  IMAD.WIDE R12, R19, 0x40, R56 ;  /* 0x00000040130c7825 */ /* 0x000fe200078e0238 */
[----:B------:R-:W-:Y:S01]  /*2130*/  ULDC.64 UR4, c[0x0][0x5c0] ;  /* 0x0001700000047ab9 */ /* 0x000fe20000000a00 */
[----:B------:R-:W-:Y:S02]  /*2140*/  BSSY B0, `(.L_x_35) ;  /* 0x00001c3000007945 */ /* 0x000fe40003800000 */
[----:B------:R-:W-:Y:S02]  /*2150*/  IMAD.IADD R69, R64, 0x1, -R3 ;  /* 0x0000000140457824 */ /* 0x000fe400078e0a03 */
[----:B------:R-:W-:Y:S02]  /*2160*/  IMAD.IADD R70, R59, 0x1, -R11 ;  /* 0x000000013b467824 */ /* 0x000fe400078e0a0b */
[-C--:B0-----:R-:W-:Y:S02]  /*2170*/  IMAD R0, R13, R8.reuse, RZ ;  /* 0x000000080d007224 */ /* 0x081fe400078e02ff */
[----:B------:R-:W-:-:S04]  /*2180*/  IMAD.WIDE.U32 R4, R12, R8, R4 ;  /* 0x000000080c047225 */ /* 0x000fc800078e0004 */
[----:B------:R-:W-:Y:S01]  /*2190*/  IMAD R7, R12, R9, R0 ;  /* 0x000000090c077224 */ /* 0x000fe200078e0200 */
[----:B------:R-:W-:-:S03]  /*21a0*/  IADD3 R6, P0, R4, UR4, RZ ;  /* 0x0000000404067c10 */ /* 0x000fc6000ff1e0ff */
[----:B------:R-:W-:Y:S01]  /*21b0*/  IMAD.IADD R7, R5, 0x1, R7 ;  /* 0x0000000105077824 */ /* 0x000fe200078e0207 */
[----:B------:R-:W-:-:S04]  /*21c0*/  LEA R4, P1, R8, R6, 0x3 ;  /* 0x0000000608047211 */ /* 0x000fc800078218ff */
[----:B------:R-:W-:Y:S02]  /*21d0*/  IADD3.X R7, R7, UR5, RZ, P0, !PT ;  /* 0x0000000507077c10 */ /* 0x000fe400087fe4ff */
[----:B-----5:R-:W-:Y:S02]  /*21e0*/  ISETP.NE.AND P0, PT, R58, RZ, PT ;  /* 0x000000ff3a00720c */ /* 0x020fe40003f05270 */
[----:B------:R-:W-:-:S11]  /*21f0*/  LEA.HI.X R5, R8, R7, R9, 0x3, P1 ;  /* 0x0000000708057211 */ /* 0x000fd600008f1c09 */
[----:B------:R-:W-:Y:S05]  /*2200*/  @!P0 BRA `(.L_x_36) ;  /* 0x0000001400188947 */ /* 0x000fea0003800000 */
[----:B------:R-:W0:Y:S01]  /*2210*/  LDC.64 R18, c[0x0][0x5b0] ;  /* 0x00016c00ff127b82 */ /* 0x000e220000000a00 */
[----:B------:R-:W-:Y:S01]  /*2220*/  ULDC.64 UR4, c[0x0][0x5b8] ;  /* 0x00016e0000047ab9 */ /* 0x000fe20000000a00 */
[----:B------:R-:W-:Y:S01]  /*2230*/  ISETP.GE.AND P3, PT, R70, 0x1, PT ;  /* 0x000000014600780c */ /* 0x000fe20003f66270 */
[----:B------:R-:W-:Y:S01]  /*2240*/  IMAD.WIDE.U32 R8, R2, UR4, R60 ;  /* 0x0000000402087c25 */ /* 0x000fe2000f8e003c */
[----:B------:R-:W-:Y:S02]  /*2250*/  BSSY B1, `(.L_x_37) ;  /* 0x000000e000017945 */ /* 0x000fe40003800000 */
[----:B------:R-:W-:Y:S01]  /*2260*/  ISETP.LT.OR P1, PT, R69, 0x1, !P3 ;  /* 0x000000014500780c */ /* 0x000fe20005f21670 */
[----:B------:R-:W-:Y:S01]  /*2270*/  IMAD R3, R10, UR4, RZ ;  /* 0x000000040a037c24 */ /* 0x000fe2000f8e02ff */
[----:B------:R-:W1:Y:S01]  /*2280*/  LDC.64 R20, c[0x0][0x5a8] ;  /* 0x00016a00ff147b82 */ /* 0x000e620000000a00 */
[----:B------:R-:W-:Y:S02]  /*2290*/  IADD3 R10, P0, R11, R8, RZ ;  /* 0x000000080b0a7210 */ /* 0x000fe40007f1e0ff */
[----:B------:R-:W-:-:S05]  /*22a0*/  IMAD R3, R2, UR5, R3 ;  /* 0x0000000502037c24 */ /* 0x000fca000f8e0203 */
[----:B------:R-:W-:Y:S01]  /*22b0*/  IADD3.X R11, R14, R9, R3, P0, !PT ;  /* 0x000000090e0b7210 */ /* 0x000fe200007fe403 */
[-C--:B0-----:R-:W-:Y:S02]  /*22c0*/  IMAD R0, R13, R18.reuse, RZ ;  /* 0x000000120d007224 */ /* 0x081fe400078e02ff */
[----:B------:R-:W-:-:S04]  /*22d0*/  IMAD.WIDE.U32 R2, R12, R18, R10 ;  /* 0x000000120c027225 */ /* 0x000fc800078e000a */
[----:B------:R-:W-:Y:S01]  /*22e0*/  IMAD R15, R12, R19, R0 ;  /* 0x000000130c0f7224 */ /* 0x000fe200078e0200 */
[----:B-1----:R-:W-:-:S04]  /*22f0*/  IADD3 R2, P0, R2, R20, RZ ;  /* 0x0000001402027210 */ /* 0x002fc80007f1e0ff */
[----:B------:R-:W-:Y:S01]  /*2300*/  IADD3.X R3, R21, R3, R15, P0, !PT ;  /* 0x0000000315037210 */ /* 0x000fe200007fe40f */
[----:B------:R-:W-:Y:S08]  /*2310*/  @P1 BRA `(.L_x_38) ;  /* 0x0000000000041947 */ /* 0x000ff00003800000 */
[----:B------:R0:W5:Y:S02]  /*2320*/  LDG.E.U8 R65, desc[UR54][R2.64] ;  /* 0x0000003602417981 */ /* 0x000164000c1e1100 */
.L_x_38:
[----:B------:R-:W-:Y:S05]  /*2330*/  BSYNC B1 ;  /* 0x0000000000017941 */ /* 0x000fea0003800000 */
.L_x_37:
[----:B-----5:R-:W-:Y:S01]  /*2340*/  LOP3.LUT R0, R65, 0xffff, RZ, 0xc0, !PT ;  /* 0x0000ffff41007812 */ /* 0x020fe200078ec0ff */
[----:B------:R-:W-:Y:S01]  /*2350*/  IMAD.SHL.U32 R8, R18, 0x8, RZ ;  /* 0x0000000812087824 */ /* 0x000fe200078e00ff */
[----:B------:R-:W-:Y:S01]  /*2360*/  ISETP.GE.AND P2, PT, R70, 0x2, PT ;  /* 0x000000024600780c */ /* 0x000fe20003f46270 */
[----:B------:R-:W-:Y:S01]  /*2370*/  BSSY B1, `(.L_x_39) ;  /* 0x000000e000017945 */ /* 0x000fe20003800000 */
[----:B------:R-:W-:Y:S02]  /*2380*/  PRMT R13, R0, 0x8880, RZ ;  /* 0x00008880000d7816 */ /* 0x000fe400000000ff */
[----:B------:R-:W-:Y:S02]  /*2390*/  ISETP.LT.OR P0, PT, R69, 0x1, !P2 ;  /* 0x000000014500780c */ /* 0x000fe40005701670 */
[----:B------:R-:W-:Y:S01]  /*23a0*/  SHF.L.U64.HI R9, R18, 0x3, R19 ;  /* 0x0000000312097819 */ /* 0x000fe20000010213 */
[----:B------:R-:W-:-:S04]  /*23b0*/  IMAD R0, R13, R58, RZ ;  /* 0x0000003a0d007224 */ /* 0x000fc800078e02ff */
[----:B------:R-:W-:Y:S02]  /*23c0*/  @!P1 IMAD R13, R24, R23, R0 ;  /* 0x00000017180d9224 */ /* 0x000fe400078e0200 */
[----:B------:R-:W-:-:S03]  /*23d0*/  IMAD.WIDE.U32 R8, R12, R18, R8 ;  /* 0x000000120c087225 */ /* 0x000fc600078e0008 */
[----:B------:R1:W-:Y:S01]  /*23e0*/  @!P1 STG.E.U8 desc[UR54][R6.64], R13 ;  /* 0x0000000d06009986 */ /* 0x0003e2000c101136 */
[----:B------:R-:W-:Y:S01]  /*23f0*/  IMAD.IADD R12, R15, 0x1, R9 ;  /* 0x000000010f0c7824 */ /* 0x000fe200078e0209 */
[----:B------:R-:W-:Y:S01]  /*2400*/  IADD3 R8, P4, P5, R10, R20, R8 ;  /* 0x000000140a087210 */ /* 0x000fe20007d9e008 */
[----:B------:R-:W-:-:S12]  /*2410*/  @P0 BRA `(.L_x_40) ;  /* 0x00000000000c0947 */ /* 0x000fd80003800000 */
[----:B------:R-:W1:Y:S02]  /*2420*/  LDG.E.U8 R65, desc[UR54][R2.64+0x1] ;  /* 0x0000013602417981 */ /* 0x000e64000c1e1100 */
[----:B-1----:R-:W-:-:S05]  /*2430*/  PRMT R13, R65, 0x8880, RZ ;  /* 0x00008880410d7816 */ /* 0x002fca00000000ff */
[----:B------:R-:W-:-:S07]  /*2440*/  IMAD R0, R13, R58, RZ ;  /* 0x0000003a0d007224 */ /* 0x000fce00078e02ff */
.L_x_40:
[----:B------:R-:W-:Y:S05]  /*2450*/  BSYNC B1 ;  /* 0x0000000000017941 */ /* 0x000fea0003800000 */
.L_x_39:
[----:B------:R-:W-:Y:S01]  /*2460*/  ISETP.LT.OR P3, PT, R69, 0x9, !P3 ;  /* 0x000000094500780c */ /* 0x000fe20005f61670 */
[----:B------:R-:W-:Y:S01]  /*2470*/  @!P0 IMAD R25, R25, R23, R0 ;  /* 0x0000001719198224 */ /* 0x000fe200078e0200 */
[C---:B------:R-:W-:Y:S01]  /*2480*/  ISETP.GE.AND P1, PT, R70.reuse, 0x9, PT ;  /* 0x000000094600780c */ /* 0x040fe20003f26270 */
[----:B------:R-:W-:Y:S01]  /*2490*/  BSSY B1, `(.L_x_41) ;  /* 0x000000b000017945 */ /* 0x000fe20003800000 */
[----:B------:R-:W-:Y:S02]  /*24a0*/  IADD3.X R9, R11, R21, R12, P4, P5 ;  /* 0x000000150b097210 */ /* 0x000fe400027ea40c */
[----:B------:R2:W-:Y:S01]  /*24b0*/  @!P0 STG.E.U8 desc[UR54][R6.64+0x1], R25 ;  /* 0x0000011906008986 */ /* 0x0005e2000c101136 */
[----:B------:R-:W-:Y:S02]  /*24c0*/  ISETP.GE.AND P0, PT, R70, 0xa, PT ;  /* 0x0000000a4600780c */ /* 0x000fe40003f06270 */
[C---:B------:R-:W-:Y:S02]  /*24d0*/  ISETP.LT.OR P2, PT, R69.reuse, 0x9, !P2 ;  /* 0x000000094500780c */ /* 0x040fe40005741670 */
[----:B------:R-:W-:-:S02]  /*24e0*/  ISETP.LT.OR P5, PT, R69, 0x1, !P1 ;  /* 0x000000014500780c */ /* 0x000fc40004fa1670 */
[----:B------:R-:W-:Y:S01]  /*24f0*/  ISETP.LT.OR P4, PT, R69, 0x1, !P0 ;  /* 0x000000014500780c */ /* 0x000fe20004781670 */
[----:B------:R-:W-:-:S12]  /*2500*/  @P3 BRA `(.L_x_42) ;  /* 0x00000000000c3947 */ /* 0x000fd80003800000 */
[----:B------:R-:W3:Y:S02]  /*2510*/  LDG.E.U8 R65, desc[UR54][R8.64] ;  /* 0x0000003608417981 */ /* 0x000ee4000c1e1100 */
[----:B---3--:R-:W-:-:S05]  /*2520*/  PRMT R11, R65, 0x8880, RZ ;  /* 0x00008880410b7816 */ /* 0x008fca00000000ff */
[----:B------:R-:W-:-:S07]  /*2530*/  IMAD R0, R11, R58, RZ ;  /* 0x0000003a0b007224 */ /* 0x000fce00078e02ff */
.L_x_42:
[----:B------:R-:W-:Y:S05]  /*2540*/  BSYNC B1 ;  /* 0x0000000000017941 */ /* 0x000fea0003800000 */
.L_x_41:
[----:B------:R-:W-:Y:S01]  /*2550*/  @!P3 IMAD R11, R26, R23, R0 ;  /* 0x000000171a0bb224 */ /* 0x000fe200078e0200 */
[----:B------:R-:W-:Y:S04]  /*2560*/  BSSY B1, `(.L_x_43) ;  /* 0x0000006000017945 */ /* 0x000fe80003800000 */
[----:B------:R3:W-:Y:S01]  /*2570*/  @!P3 STG.E.U8 desc[UR54][R4.64], R11 ;  /* 0x0000000b0400b986 */ /* 0x0007e2000c101136 */
[----:B------:R-:W-:Y:S05]  /*2580*/  @P2 BRA `(.L_x_44) ;  /* 0x00000000000c2947 */ /* 0x000fea0003800000 */
[----:B------:R-:W3:Y:S02]  /*2590*/  LDG.E.U8 R65, desc[UR54][R8.64+0x1] ;  /* 0x0000013608417981 */ /* 0x000ee4000c1e1100 */
[----:B---3--:R-:W-:-:S05]  /*25a0*/  PRMT R11, R65, 0x8880, RZ ;  /* 0x00008880410b7816 */ /* 0x008fca00000000ff */
[----:B------:R-:W-:-:S07]  /*25b0*/  IMAD R0, R11, R58, RZ ;  /* 0x0000003a0b007224 */ /* 0x000fce00078e02ff */
.L_x_44:
[----:B------:R-:W-:Y:S05]  /*25c0*/  BSYNC B1 ;  /* 0x0000000000017941 */ /* 0x000fea0003800000 */
.L_x_43:
[----:B------:R-:W-:Y:S01]  /*25d0*/  @!P2 IMAD R27, R27, R23, R0 ;  /* 0x000000171b1ba224 */ /* 0x000fe200078e0200 */
[----:B------:R-:W-:Y:S04]  /*25e0*/  BSSY B1, `(.L_x_45) ;  /* 0x0000006000017945 */ /* 0x000fe80003800000 */
[----:B------:R4:W-:Y:S01]  /*25f0*/  @!P2 STG.E.U8 desc[UR54][R4.64+0x1], R27 ;  /* 0x0000011b0400a986 */ /* 0x0009e2000c101136 */
[----:B------:R-:W-:Y:S05]  /*2600*/  @P5 BRA `(.L_x_46) ;  /* 0x00000000000c5947 */ /* 0x000fea0003800000 */
[----:B------:R-:W3:Y:S02]  /*2610*/  LDG.E.U8 R65, desc[UR54][R2.64+0x8] ;  /* 0x0000083602417981 */ /* 0x000ee4000c1e1100 */
[----:B---3--:R-:W-:-:S05]  /*2620*/  PRMT R11, R65, 0x8880, RZ ;  /* 0x00008880410b7816 */ /* 0x008fca00000000ff */
[----:B------:R-:W-:-:S07]  /*2630*/  IMAD R0, R11, R58, RZ ;  /* 0x0000003a0b007224 */ /* 0x000fce00078e02ff */
.L_x_46:
[----:B------:R-:W-:Y:S05]  /*2640*/  BSYNC B1 ;  /* 0x0000000000017941 */ /* 0x000fea0003800000 */
.L_x_45:
[----:B---3--:R-:W-:Y:S01]  /*2650*/  @!P5 IMAD R11, R28, R23, R0 ;  /* 0x000000171c0bd224 */ /* 0x008fe200078e0200 */
[----:B------:R-:W-:Y:S04]  /*2660*/  BSSY B1, `(.L_x_47) ;  /* 0x0000006000017945 */ /* 0x000fe80003800000 */
[----:B------:R3:W-:Y:S01]  /*2670*/  @!P5 STG.E.U8 desc[UR54][R6.64+0x8], R11 ;  /* 0x0000080b0600d986 */ /* 0x0007e2000c101136 */
[----:B------:R-:W-:Y:S05]  /*2680*/  @P4 BRA `(.L_x_48) ;  /* 0x00000000000c4947 */ /* 0x000fea0003800000 */
[----:B------:R-:W3:Y:S02]  /*2690*/  LDG.E.U8 R65, desc[UR54][R2.64+0x9] ;  /* 0x0000093602417981 */ /* 0x000ee4000c1e1100 */
[----:B---3--:R-:W-:-:S05]  /*26a0*/  PRMT R11, R65, 0x8880, RZ ;  /* 0x00008880410b7816 */ /* 0x008fca00000000ff */
[----:B------:R-:W-:-:S07]  /*26b0*/  IMAD R0, R11, R58, RZ ;  /* 0x0000003a0b007224 */ /* 0x000fce00078e02ff */
.L_x_48:
[----:B------:R-:W-:Y:S05]  /*26c0*/  BSYNC B1 ;  /* 0x0000000000017941 */ /* 0x000fea0003800000 */
.L_x_47:
[----:B------:R-:W-:Y:S01]  /*26d0*/  ISETP.LT.OR P1, PT, R69, 0x9, !P1 ;  /* 0x000000094500780c */ /* 0x000fe20004f21670 */
[----:B------:R-:W-:Y:S01]  /*26e0*/  @!P4 IMAD R29, R29, R23, R0 ;  /* 0x000000171d1dc224 */ /* 0x000fe200078e0200 */
[C---:B------:R-:W-:Y:S01]  /*26f0*/  ISETP.GE.AND P3, PT, R70.reuse, 0x11, PT ;  /* 0x000000114600780c */ /* 0x040fe20003f66270 */
[----:B------:R-:W-:Y:S01]  /*2700*/  BSSY B1, `(.L_x_49) ;  /* 0x000000a000017945 */ /* 0x000fe20003800000 */
[----:B------:R-:W-:Y:S02]  /*2710*/  ISETP.GE.AND P2, PT, R70, 0x12, PT ;  /* 0x000000124600780c */ /* 0x000fe40003f46270 */
[----:B------:R0:W-:Y:S01]  /*2720*/  @!P4 STG.E.U8 desc[UR54][R6.64+0x9], R29 ;  /* 0x0000091d0600c986 */ /* 0x0001e2000c101136 */
[C---:B------:R-:W-:Y:S02]  /*2730*/  ISETP.LT.OR P0, PT, R69.reuse, 0x9, !P0 ;  /* 0x000000094500780c */ /* 0x040fe40004701670 */
[C---:B------:R-:W-:Y:S02]  /*2740*/  ISETP.LT.OR P5, PT, R69.reuse, 0x1, !P3 ;  /* 0x000000014500780c */ /* 0x040fe40005fa1670 */
[----:B------:R-:W-:-:S02]  /*2750*/  ISETP.LT.OR P4, PT, R69, 0x1, !P2 ;  /* 0x000000014500780c */ /* 0x000fc40005781670 */
[----:B------:R-:W-:Y:S11]  /*2760*/  @P1 BRA `(.L_x_50) ;  /* 0x00000000000c1947 */ /* 0x000ff60003800000 */
[----:B------:R-:W3:Y:S02]  /*2770*/  LDG.E.U8 R65, desc[UR54][R8.64+0x8] ;  /* 0x0000083608417981 */ /* 0x000ee4000c1e1100 */
[----:B---3--:R-:W-:-:S05]  /*2780*/  PRMT R11, R65, 0x8880, RZ ;  /* 0x00008880410b7816 */ /* 0x008fca00000000ff */
[----:B------:R-:W-:-:S07]  /*2790*/  IMAD R0, R11, R58, RZ ;  /* 0x0000003a0b007224 */ /* 0x000fce00078e02ff */
.L_x_50:
[----:B------:R-:W-:Y:S05]  /*27a0*/  BSYNC B1 ;  /* 0x0000000000017941 */ /* 0x000fea0003800000 */
.L_x_49:
[----:B---3--:R-:W-:Y:S01]  /*27b0*/  @!P1 IMAD R11, R30, R23, R0 ;  /* 0x000000171e0b9224 */ /* 0x008fe200078e0200 */
[----:B------:R-:W-:Y:S04]  /*27c0*/  BSSY B1, `(.L_x_51) ;  /* 0x0000006000017945 */ /* 0x000fe80003800000 */
[----:B------:R3:W-:Y:S01]  /*27d0*/  @!P1 STG.E.U8 desc[UR54][R4.64+0x8], R11 ;  /* 0x0000080b04009986 */ /* 0x0007e2000c101136 */
[----:B------:R-:W-:Y:S05]  /*27e0*/  @P0 BRA `(.L_x_52) ;  /* 0x00000000000c0947 */ /* 0x000fea0003800000 */
[----:B------:R-:W3:Y:S02]  /*27f0*/  LDG.E.U8 R65, desc[UR54][R8.64+0x9] ;  /* 0x0000093608417981 */ /* 0x000ee4000c1e1100 */
[----:B---3--:R-:W-:-:S05]  /*2800*/  PRMT R11, R65, 0x8880, RZ ;  /* 0x00008880410b7816 */ /* 0x008fca00000000ff */
[----:B------:R-:W-:-:S07]  /*2810*/  IMAD R0, R11, R58, RZ ;  /* 0x0000003a0b007224 */ /* 0x000fce00078e02ff */
.L_x_52:
[----:B------:R-:W-:Y:S05]  /*2820*/  BSYNC B1 ;  /* 0x0000000000017941 */ /* 0x000fea0003800000 */
.L_x_51:
[----:B------:R-:W-:Y:S01]  /*2830*/  @!P0 IMAD R31, R31, R23, R0 ;  /* 0x000000171f1f8224 */ /* 0x000fe200078e0200 */
[----:B------:R-:W-:Y:S04]  /*2840*/  BSSY B1, `(.L_x_53) ;  /* 0x0000006000017945 */ /* 0x000fe80003800000 */
[----:B------:R0:W-:Y:S01]  /*2850*/  @!P0 STG.E.U8 desc[UR54][R4.64+0x9], R31 ;  /* 0x0000091f04008986 */ /* 0x0001e2000c101136 */
[----:B------:R-:W-:Y:S05]  /*2860*/  @P5 BRA `(.L_x_54) ;  /* 0x00000000000c5947 */ /* 0x000fea0003800000 */
[----:B------:R-:W3:Y:S02]  /*2870*/  LDG.E.U8 R65, desc[UR54][R2.64+0x10] ;  /* 0x0000103602417981 */ /* 0x000ee4000c1e1100 */
[----:B---3--:R-:W-:-:S05]  /*2880*/  PRMT R11, R65, 0x8880, RZ ;  /* 0x00008880410b7816 */ /* 0x008fca00000000ff */
[----:B------:R-:W-:-:S07]  /*2890*/  IMAD R0, R11, R58, RZ ;  /* 0x0000003a0b007224 */ /* 0x000fce00078e02ff */
.L_x_54:
[----:B------:R-:W-:Y:S05]  /*28a0*/  BSYNC B1 ;  /* 0x0000000000017941 */ /* 0x000fea0003800000 */
.L_x_53:
[----:B---3--:R-:W-:Y:S01]  /*28b0*/  @!P5 IMAD R11, R32, R23, R0 ;  /* 0x00000017200bd224 */ /* 0x008fe200078e0200 */
[----:B------:R-:W-:Y:S04]  /*28c0*/  BSSY B1, `(.L_x_55) ;  /* 0x0000006000017945 */ /* 0x000fe80003800000 */
[----:B------:R3:W-:Y:S01]  /*28d0*/  @!P5 STG.E.U8 desc[UR54][R6.64+0x10], R11 ;  /* 0x0000100b0600d986 */ /* 0x0007e2000c101136 */
[----:B------:R-:W-:Y:S05]  /*28e0*/  @P4 BRA `(.L_x_56) ;  /* 0x00000000000c4947 */ /* 0x000fea0003800000 */
[----:B------:R-:W3:Y:S02]  /*28f0*/  LDG.E.U8 R65, desc[UR54][R2.64+0x11] ;  /* 0x0000113602417981 */ /* 0x000ee4000c1e1100 */
[----:B---3--:R-:W-:-:S05]  /*2900*/  PRMT R11, R65, 0x8880, RZ ;  /* 0x00008880410b7816 */ /* 0x008fca00000000ff */
[----:B------:R-:W-:-:S07]  /*2910*/  IMAD R0, R11, R58, RZ ;  /* 0x0000003a0b007224 */ /* 0x000fce00078e02ff */
.L_x_56:
[----:B------:R-:W-:Y:S05]  /*2920*/  BSYNC B1 ;  /* 0x0000000000017941 */ /* 0x000fea0003800000 */
.L_x_55:
        /* <DEDUP_REMOVED lines=13> */
.L_x_58:
[----:B------:R-:W-:Y:S05]  /*2a00*/  BSYNC B1 ;  /* 0x0000000000017941 */ /* 0x000fea0003800000 */
.L_x_57:
[----:B---3--:R-:W-:Y:S01]  /*2a10*/  @!P3 IMAD R11, R34, R23, R0 ;  /* 0x00000017220bb224 */ /* 0x008fe200078e0200 */
[----:B------:R-:W-:Y:S04]  /*2a20*/  BSSY B1, `(.L_x_59) ;  /* 0x0000006000017945 */ /* 0x000fe80003800000 */
[----:B------:R3:W-:Y:S01]  /*2a30*/  @!P3 STG.E.U8 desc[UR54][R4.64+0x10], R11 ;  /* 0x0000100b0400b986 */ /* 0x0007e2000c101136 */
[----:B------:R-:W-:Y:S05]  /*2a40*/  @P2 BRA `(.L_x_60) ;  /* 0x00000000000c2947 */ /* 0x000fea0003800000 */
[----:B------:R-:W3:Y:S02]  /*2a50*/  LDG.E.U8 R65, desc[UR54][R8.64+0x11] ;  /* 0x0000113608417981 */ /* 0x000ee4000c1e1100 */
[----:B---3--:R-:W-:-:S05]  /*2a60*/  PRMT R11, R65, 0x8880, RZ ;  /* 0x00008880410b7816 */ /* 0x008fca00000000ff */
[----:B------:R-:W-:-:S07]  /*2a70*/  IMAD R0, R11, R58, RZ ;  /* 0x0000003a0b007224 */ /* 0x000fce00078e02ff */
.L_x_60:
[----:B------:R-:W-:Y:S05]  /*2a80*/  BSYNC B1 ;  /* 0x0000000000017941 */ /* 0x000fea0003800000 */
.L_x_59:
[----:B------:R-:W-:Y:S01]  /*2a90*/  @!P2 IMAD R35, R35, R23, R0 ;  /* 0x000000172323a224 */ /* 0x000fe200078e0200 */
[----:B------:R-:W-:Y:S04]  /*2aa0*/  BSSY B1, `(.L_x_61) ;  /* 0x0000006000017945 */ /* 0x000fe80003800000 */
[----:B------:R0:W-:Y:S01]  /*2ab0*/  @!P2 STG.E.U8 desc[UR54][R4.64+0x11], R35 ;  /* 0x000011230400a986 */ /* 0x0001e2000c101136 */
[----:B------:R-:W-:Y:S05]  /*2ac0*/  @P5 BRA `(.L_x_62) ;  /* 0x00000000000c5947 */ /* 0x000fea0003800000 */
[----:B------:R-:W3:Y:S02]  /*2ad0*/  LDG.E.U8 R65, desc[UR54][R2.64+0x18] ;  /* 0x0000183602417981 */ /* 0x000ee4000c1e1100 */
[----:B---3--:R-:W-:-:S05]  /*2ae0*/  PRMT R11, R65, 0x8880, RZ ;  /* 0x00008880410b7816 */ /* 0x008fca00000000ff */
[----:B------:R-:W-:-:S07]  /*2af0*/  IMAD R0, R11, R58, RZ ;  /* 0x0000003a0b007224 */ /* 0x000fce00078e02ff */
.L_x_62:
[----:B------:R-:W-:Y:S05]  /*2b00*/  BSYNC B1 ;  /* 0x0000000000017941 */ /* 0x000fea0003800000 */
.L_x_61:
[----:B---3--:R-:W-:Y:S01]  /*2b10*/  @!P5 IMAD R11, R36, R23, R0 ;  /* 0x00000017240bd224 */ /* 0x008fe200078e0200 */
[----:B------:R-:W-:Y:S04]  /*2b20*/  BSSY B1, `(.L_x_63) ;  /* 0x0000006000017945 */ /* 0x000fe80003800000 */
[----:B------:R3:W-:Y:S01]  /*2b30*/  @!P5 STG.E.U8 desc[UR54][R6.64+0x18], R11 ;  /* 0x0000180b0600d986 */ /* 0x0007e2000c101136 */
[----:B------:R-:W-:Y:S05]  /*2b40*/  @P4 BRA `(.L_x_64) ;  /* 0x00000000000c4947 */ /* 0x000fea0003800000 */
[----:B------:R-:W3:Y:S02]  /*2b50*/  LDG.E.U8 R65, desc[UR54][R2.64+0x19] ;  /* 0x0000193602417981 */ /* 0x000ee4000c1e1100 */
[----:B---3--:R-:W-:-:S05]  /*2b60*/  PRMT R11, R65, 0x8880, RZ ;  /* 0x00008880410b7816 */ /* 0x008fca00000000ff */
[----:B------:R-:W-:-:S07]  /*2b70*/  IMAD R0, R11, R58, RZ ;  /* 0x0000003a0b007224 */ /* 0x000fce00078e02ff */
.L_x_64:
[----:B------:R-:W-:Y:S05]  /*2b80*/  BSYNC B1 ;  /* 0x0000000000017941 */ /* 0x000fea0003800000 */
.L_x_63:
        /* <DEDUP_REMOVED lines=13> */
.L_x_66:
[----:B------:R-:W-:Y:S05]  /*2c60*/  BSYNC B1 ;  /* 0x0000000000017941 */ /* 0x000fea0003800000 */
.L_x_65:
[----:B---3--:R-:W-:Y:S01]  /*2c70*/  @!P1 IMAD R11, R38, R23, R0 ;  /* 0x00000017260b9224 */ /* 0x008fe200078e0200 */
[----:B------:R-:W-:Y:S04]  /*2c80*/  BSSY B1, `(.L_x_67) ;  /* 0x0000006000017945 */ /* 0x000fe80003800000 */
[----:B------:R3:W-:Y:S01]  /*2c90*/  @!P1 STG.E.U8 desc[UR54][R4.64+0x18], R11 ;  /* 0x0000180b04009986 */ /* 0x0007e2000c101136 */
[----:B------:R-:W-:Y:S05]  /*2ca0*/  @P4 BRA `(.L_x_68) ;  /* 0x00000000000c4947 */ /* 0x000fea0003800000 */
[----:B------:R-:W3:Y:S02]  /*2cb0*/  LDG.E.U8 R65, desc[UR54][R8.64+0x19] ;  /* 0x0000193608417981 */ /* 0x000ee4000c1e1100 */
[----:B---3--:R-:W-:-:S05]  /*2cc0*/  PRMT R11, R65, 0x8880, RZ ;  /* 0x00008880410b7816 */ /* 0x008fca00000000ff */
[----:B------:R-:W-:-:S07]  /*2cd0*/  IMAD R0, R11, R58, RZ ;  /* 0x0000003a0b007224 */ /* 0x000fce00078e02ff */
.L_x_68:
[----:B------:R-:W-:Y:S05]  /*2ce0*/  BSYNC B1 ;  /* 0x0000000000017941 */ /* 0x000fea0003800000 */
.L_x_67:
[----:B------:R-:W-:Y:S01]  /*2cf0*/  @!P4 IMAD R39, R39, R23, R0 ;  /* 0x000000172727c224 */ /* 0x000fe200078e0200 */
[----:B------:R-:W-:Y:S04]  /*2d00*/  BSSY B1, `(.L_x_69) ;  /* 0x0000006000017945 */ /* 0x000fe80003800000 */
[----:B------:R0:W-:Y:S01]  /*2d10*/  @!P4 STG.E.U8 desc[UR54][R4.64+0x19], R39 ;  /* 0x000019270400c986 */ /* 0x0001e2000c101136 */
[----:B------:R-:W-:Y:S05]  /*2d20*/  @P5 BRA `(.L_x_70) ;  /* 0x00000000000c5947 */ /* 0x000fea0003800000 */
[----:B------:R-:W3:Y:S02]  /*2d30*/  LDG.E.U8 R65, desc[UR54][R2.64+0x20] ;  /* 0x0000203602417981 */ /* 0x000ee4000c1e1100 */
[----:B---3--:R-:W-:-:S05]  /*2d40*/  PRMT R11, R65, 0x8880, RZ ;  /* 0x00008880410b7816 */ /* 0x008fca00000000ff */
[----:B------:R-:W-:-:S07]  /*2d50*/  IMAD R0, R11, R58, RZ ;  /* 0x0000003a0b007224 */ /* 0x000fce00078e02ff */
.L_x_70:
[----:B------:R-:W-:Y:S05]  /*2d60*/  BSYNC B1 ;  /* 0x0000000000017941 */ /* 0x000fea0003800000 */
.L_x_69:
[----:B---3--:R-:W-:Y:S01]  /*2d70*/  @!P5 IMAD R11, R40, R23, R0 ;  /* 0x00000017280bd224 */ /* 0x008fe200078e0200 */
[----:B------:R-:W-:Y:S04]  /*2d80*/  BSSY B1, `(.L_x_71) ;  /* 0x0000006000017945 */ /* 0x000fe80003800000 */
[----:B------:R3:W-:Y:S01]  /*2d90*/  @!P5 STG.E.U8 desc[UR54][R6.64+0x20], R11 ;  /* 0x0000200b0600d986 */ /* 0x0007e2000c101136 */
[----:B------:R-:W-:Y:S05]  /*2da0*/  @P0 BRA `(.L_x_72) ;  /* 0x00000000000c0947 */ /* 0x000fea0003800000 */
[----:B------:R-:W3:Y:S02]  /*2db0*/  LDG.E.U8 R65, desc[UR54][R2.64+0x21] ;  /* 0x0000213602417981 */ /* 0x000ee4000c1e1100 */
[----:B---3--:R-:W-:-:S05]  /*2dc0*/  PRMT R11, R65, 0x8880, RZ ;  /* 0x00008880410b7816 */ /* 0x008fca00000000ff */
[----:B------:R-:W-:-:S07]  /*2dd0*/  IMAD R0, R11, R58, RZ ;  /* 0x0000003a0b007224 */ /* 0x000fce00078e02ff */
.L_x_72:
[----:B------:R-:W-:Y:S05]  /*2de0*/  BSYNC B1 ;  /* 0x0000000000017941 */ /* 0x000fea0003800000 */
.L_x_71:
        /* <DEDUP_REMOVED lines=13> */
.L_x_74:
[----:B------:R-:W-:Y:S05]  /*2ec0*/  BSYNC B1 ;  /* 0x0000000000017941 */ /* 0x000fea0003800000 */
.L_x_73:
[----:B---3--:R-:W-:Y:S01]  /*2ed0*/  @!P3 IMAD R11, R42, R23, R0 ;  /* 0x000000172a0bb224 */ /* 0x008fe200078e0200 */
[----:B------:R-:W-:Y:S04]  /*2ee0*/  BSSY B1, `(.L_x_75) ;  /* 0x0000006000017945 */ /* 0x000fe80003800000 */
[----:B------:R3:W-:Y:S01]  /*2ef0*/  @!P3 STG.E.U8 desc[UR54][R4.64+0x20], R11 ;  /* 0x0000200b0400b986 */ /* 0x0007e2000c101136 */
[----:B------:R-:W-:Y:S05]  /*2f00*/  @P2 BRA `(.L_x_76) ;  /* 0x00000000000c2947 */ /* 0x000fea0003800000 */
[----:B------:R-:W3:Y:S02]  /*2f10*/  LDG.E.U8 R65, desc[UR54][R8.64+0x21] ;  /* 0x0000213608417981 */ /* 0x000ee4000c1e1100 */
[----:B---3--:R-:W-:-:S05]  /*2f20*/  PRMT R11, R65, 0x8880, RZ ;  /* 0x00008880410b7816 */ /* 0x008fca00000000ff */
[----:B------:R-:W-:-:S07]  /*2f30*/  IMAD R0, R11, R58, RZ ;  /* 0x0000003a0b007224 */ /* 0x000fce00078e02ff */
.L_x_76:
[----:B------:R-:W-:Y:S05]  /*2f40*/  BSYNC B1 ;  /* 0x0000000000017941 */ /* 0x000fea0003800000 */
.L_x_75:
[----:B------:R-:W-:Y:S01]  /*2f50*/  @!P2 IMAD R43, R43, R23, R0 ;  /* 0x000000172b2ba224 */ /* 0x000fe200078e0200 */
[----:B------:R-:W-:Y:S04]  /*2f60*/  BSSY B1, `(.L_x_77) ;  /* 0x0000006000017945 */ /* 0x000fe80003800000 */
[----:B------:R0:W-:Y:S01]  /*2f70*/  @!P2 STG.E.U8 desc[UR54][R4.64+0x21], R43 ;  /* 0x0000212b0400a986 */ /* 0x0001e2000c101136 */
[----:B------:R-:W-:Y:S05]  /*2f80*/  @P0 BRA `(.L_x_78) ;  /* 0x00000000000c0947 */ /* 0x000fea0003800000 */
[----:B------:R-:W3:Y:S02]  /*2f90*/  LDG.E.U8 R65, desc[UR54][R2.64+0x28] ;  /* 0x0000283602417981 */ /* 0x000ee4000c1e1100 */
[----:B---3--:R-:W-:-:S05]  /*2fa0*/  PRMT R11, R65, 0x8880, RZ ;  /* 0x00008880410b7816 */ /* 0x008fca00000000ff */
[----:B------:R-:W-:-:S07]  /*2fb0*/  IMAD R0, R11, R58, RZ ;  /* 0x0000003a0b007224 */ /* 0x000fce00078e02ff */
.L_x_78:
[----:B------:R-:W-:Y:S05]  /*2fc0*/  BSYNC B1 ;  /* 0x0000000000017941 */ /* 0x000fea0003800000 */
.L_x_77:
[----:B---3--:R-:W-:Y:S01]  /*2fd0*/  @!P0 IMAD R11, R44, R23, R0 ;  /* 0x000000172c0b8224 */ /* 0x008fe200078e0200 */
[----:B------:R-:W-:Y:S04]  /*2fe0*/  BSSY B1, `(.L_x_79) ;  /* 0x0000006000017945 */ /* 0x000fe80003800000 */
[----:B------:R3:W-:Y:S01]  /*2ff0*/  @!P0 STG.E.U8 desc[UR54][R6.64+0x28], R11 ;  /* 0x0000280b06008986 */ /* 0x0007e2000c101136 */
[----:B------:R-:W-:Y:S05]  /*3000*/  @P5 BRA `(.L_x_80) ;  /* 0x00000000000c5947 */ /* 0x000fea0003800000 */
[----:B------:R-:W3:Y:S02]  /*3010*/  LDG.E.U8 R65, desc[UR54][R2.64+0x29] ;  /* 0x0000293602417981 */ /* 0x000ee4000c1e1100 */
[----:B---3--:R-:W-:-:S05]  /*3020*/  PRMT R11, R65, 0x8880, RZ ;  /* 0x00008880410b7816 */ /* 0x008fca00000000ff */
[----:B------:R-:W-:-:S07]  /*3030*/  IMAD R0, R11, R58, RZ ;  /* 0x0000003a0b007224 */ /* 0x000fce00078e02ff */
.L_x_80:
[----:B------:R-:W-:Y:S05]  /*3040*/  BSYNC B1 ;  /* 0x0000000000017941 */ /* 0x000fea0003800000 */
.L_x_79:
        /* <DEDUP_REMOVED lines=13> */
.L_x_82:
[----:B------:R-:W-:Y:S05]  /*3120*/  BSYNC B1 ;  /* 0x0000000000017941 */ /* 0x000fea0003800000 */
.L_x_81:
[----:B---3--:R-:W-:Y:S01]  /*3130*/  @!P4 IMAD R11, R46, R23, R0 ;  /* 0x000000172e0bc224 */ /* 0x008fe200078e0200 */
[----:B------:R-:W-:Y:S04]  /*3140*/  BSSY B1, `(.L_x_83) ;  /* 0x0000006000017945 */ /* 0x000fe80003800000 */
[----:B------:R3:W-:Y:S01]  /*3150*/  @!P4 STG.E.U8 desc[UR54][R4.64+0x28], R11 ;  /* 0x0000280b0400c986 */ /* 0x0007e2000c101136 */
[----:B------:R-:W-:Y:S05]  /*3160*/  @P1 BRA `(.L_x_84) ;  /* 0x00000000000c1947 */ /* 0x000fea0003800000 */
[----:B------:R-:W3:Y:S02]  /*3170*/  LDG.E.U8 R65, desc[UR54][R8.64+0x29] ;  /* 0x0000293608417981 */ /* 0x000ee4000c1e1100 */
[----:B---3--:R-:W-:-:S05]  /*3180*/  PRMT R11, R65, 0x8880, RZ ;  /* 0x00008880410b7816 */ /* 0x008fca00000000ff */
[----:B------:R-:W-:-:S07]  /*3190*/  IMAD R0, R11, R58, RZ ;  /* 0x0000003a0b007224 */ /* 0x000fce00078e02ff */
.L_x_84:
[----:B------:R-:W-:Y:S05]  /*31a0*/  BSYNC B1 ;  /* 0x0000000000017941 */ /* 0x000fea0003800000 */
.L_x_83:
[----:B------:R-:W-:Y:S01]  /*31b0*/  @!P1 IMAD R47, R47, R23, R0 ;  /* 0x000000172f2f9224 */ /* 0x000fe200078e0200 */
[----:B------:R-:W-:Y:S04]  /*31c0*/  BSSY B1, `(.L_x_85) ;  /* 0x0000006000017945 */ /* 0x000fe80003800000 */
[----:B------:R0:W-:Y:S01]  /*31d0*/  @!P1 STG.E.U8 desc[UR54][R4.64+0x29], R47 ;  /* 0x0000292f04009986 */ /* 0x0001e2000c101136 */
[----:B------:R-:W-:Y:S05]  /*31e0*/  @P3 BRA `(.L_x_86) ;  /* 0x00000000000c3947 */ /* 0x000fea0003800000 */
[----:B------:R-:W3:Y:S02]  /*31f0*/  LDG.E.U8 R65, desc[UR54][R2.64+0x30] ;  /* 0x0000303602417981 */ /* 0x000ee4000c1e1100 */
[----:B---3--:R-:W-:-:S05]  /*3200*/  PRMT R11, R65, 0x8880, RZ ;  /* 0x00008880410b7816 */ /* 0x008fca00000000ff */
[----:B------:R-:W-:-:S07]  /*3210*/  IMAD R0, R11, R58, RZ ;  /* 0x0000003a0b007224 */ /* 0x000fce00078e02ff */
.L_x_86:
[----:B------:R-:W-:Y:S05]  /*3220*/  BSYNC B1 ;  /* 0x0000000000017941 */ /* 0x000fea0003800000 */
.L_x_85:
[----:B---3--:R-:W-:Y:S01]  /*3230*/  @!P3 IMAD R11, R48, R23, R0 ;  /* 0x00000017300bb224 */ /* 0x008fe200078e0200 */
[----:B------:R-:W-:Y:S04]  /*3240*/  BSSY B1, `(.L_x_87) ;  /* 0x0000006000017945 */ /* 0x000fe80003800000 */
[----:B------:R3:W-:Y:S01]  /*3250*/  @!P3 STG.E.U8 desc[UR54][R6.64+0x30], R11 ;  /* 0x0000300b0600b986 */ /* 0x0007e2000c101136 */
[----:B------:R-:W-:Y:S05]  /*3260*/  @P5 BRA `(.L_x_88) ;  /* 0x00000000000c5947 */ /* 0x000fea0003800000 */
[----:B------:R-:W3:Y:S02]  /*3270*/  LDG.E.U8 R65, desc[UR54][R2.64+0x31] ;  /* 0x0000313602417981 */ /* 0x000ee4000c1e1100 */
[----:B---3--:R-:W-:-:S05]  /*3280*/  PRMT R11, R65, 0x8880, RZ ;  /* 0x00008880410b7816 */ /* 0x008fca00000000ff */
[----:B------:R-:W-:-:S07]  /*3290*/  IMAD R0, R11, R58, RZ ;  /* 0x0000003a0b007224 */ /* 0x000fce00078e02ff */
.L_x_88:
[----:B------:R-:W-:Y:S05]  /*32a0*/  BSYNC B1 ;  /* 0x0000000000017941 */ /* 0x000fea0003800000 */
.L_x_87:
        /* <DEDUP_REMOVED lines=9> */
[----:B------:R-:W-:Y:S01]  /*3340*/  ISETP.LT.OR P3, PT, R69, 0x9, !P3 ;  /* 0x000000094500780c */ /* 0x000fe20005f61670 */
[----:B------:R-:W-:-:S12]  /*3350*/  @P2 BRA `(.L_x_90) ;  /* 0x00000000000c2947 */ /* 0x000fd80003800000 */
[----:B------:R-:W3:Y:S02]  /*3360*/  LDG.E.U8 R65, desc[UR54][R8.64+0x30] ;  /* 0x0000303608417981 */ /* 0x000ee4000c1e1100 */
[----:B---3--:R-:W-:-:S05]  /*3370*/  PRMT R11, R65, 0x8880, RZ ;  /* 0x00008880410b7816 */ /* 0x008fca00000000ff */
[----:B------:R-:W-:-:S07]  /*3380*/  IMAD R0, R11, R58, RZ ;  /* 0x0000003a0b007224 */ /* 0x000fce00078e02ff */
.L_x_90:
[----:B------:R-:W-:Y:S05]  /*3390*/  BSYNC B1 ;  /* 0x0000000000017941 */ /* 0x000fea0003800000 */
.L_x_89:
[----:B---3--:R-:W-:Y:S01]  /*33a0*/  @!P2 IMAD R11, R50, R23, R0 ;  /* 0x00000017320ba224 */ /* 0x008fe200078e0200 */
[----:B------:R-:W-:Y:S04]  /*33b0*/  BSSY B1, `(.L_x_91) ;  /* 0x0000006000017945 */ /* 0x000fe80003800000 */
[----:B------:R3:W-:Y:S01]  /*33c0*/  @!P2 STG.E.U8 desc[UR54][R4.64+0x30], R11 ;  /* 0x0000300b0400a986 */ /* 0x0007e2000c101136 */
[----:B------:R-:W-:Y:S05]  /*33d0*/  @P0 BRA `(.L_x_92) ;  /* 0x00000000000c0947 */ /* 0x000fea0003800000 */
[----:B------:R-:W3:Y:S02]  /*33e0*/  LDG.E.U8 R65, desc[UR54][R8.64+0x31] ;  /* 0x0000313608417981 */ /* 0x000ee4000c1e1100 */
[----:B---3--:R-:W-:-:S05]  /*33f0*/  PRMT R11, R65, 0x8880, RZ ;  /* 0x00008880410b7816 */ /* 0x008fca00000000ff */
[----:B------:R-:W-:-:S07]  /*3400*/  IMAD R0, R11, R58, RZ ;  /* 0x0000003a0b007224 */ /* 0x000fce00078e02ff */
.L_x_92:
[----:B------:R-:W-:Y:S05]  /*3410*/  BSYNC B1 ;  /* 0x0000000000017941 */ /* 0x000fea0003800000 */
.L_x_91:
[----:B------:R-:W-:Y:S01]  /*3420*/  @!P0 IMAD R51, R51, R23, R0 ;  /* 0x0000001733338224 */ /* 0x000fe200078e0200 */
[----:B------:R-:W-:Y:S04]  /*3430*/  BSSY B1, `(.L_x_93) ;  /* 0x0000006000017945 */ /* 0x000fe80003800000 */
[----:B------:R0:W-:Y:S01]  /*3440*/  @!P0 STG.E.U8 desc[UR54][R4.64+0x31], R51 ;  /* 0x0000313304008986 */ /* 0x0001e2000c101136 */
[----:B------:R-:W-:Y:S05]  /*3450*/  @P5 BRA `(.L_x_94) ;  /* 0x00000000000c5947 */ /* 0x000fea0003800000 */
[----:B------:R-:W3:Y:S02]  /*3460*/  LDG.E.U8 R65, desc[UR54][R2.64+0x38] ;  /* 0x0000383602417981 */ /* 0x000ee4000c1e1100 */
[----:B---3--:R-:W-:-:S05]  /*3470*/  PRMT R11, R65, 0x8880, RZ ;  /* 0x00008880410b7816 */ /* 0x008fca00000000ff */
[----:B------:R-:W-:-:S07]  /*3480*/  IMAD R0, R11, R58, RZ ;  /* 0x0000003a0b007224 */ /* 0x000fce00078e02ff */
.L_x_94:
[----:B------:R-:W-:Y:S05]  /*3490*/  BSYNC B1 ;  /* 0x0000000000017941 */ /* 0x000fea0003800000 */
.L_x_93:
[----:B---3--:R-:W-:Y:S01]  /*34a0*/  @!P5 IMAD R11, R52, R23, R0 ;  /* 0x00000017340bd224 */ /* 0x008fe200078e0200 */
[----:B------:R-:W-:Y:S04]  /*34b0*/  BSSY B1, `(.L_x_95) ;  /* 0x0000006000017945 */ /* 0x000fe80003800000 */
[----:B------:R3:W-:Y:S01]  /*34c0*/  @!P5 STG.E.U8 desc[UR54][R6.64+0x38], R11 ;  /* 0x0000380b0600d986 */ /* 0x0007e2000c101136 */
[----:B------:R-:W-:Y:S05]  /*34d0*/  @P4 BRA `(.L_x_96) ;  /* 0x00000000000c4947 */ /* 0x000fea0003800000 */
[----:B------:R-:W3:Y:S02]  /*34e0*/  LDG.E.U8 R65, desc[UR54][R2.64+0x39] ;  /* 0x0000393602417981 */ /* 0x000ee4000c1e1100 */
[----:B---3--:R-:W-:-:S05]  /*34f0*/  PRMT R11, R65, 0x8880, RZ ;  /* 0x00008880410b7816 */ /* 0x008fca00000000ff */
[----:B------:R-:W-:-:S07]  /*3500*/  IMAD R0, R11, R58, RZ ;  /* 0x0000003a0b007224 */ /* 0x000fce00078e02ff */
.L_x_96:
[----:B------:R-:W-:Y:S05]  /*3510*/  BSYNC B1 ;  /* 0x0000000000017941 */ /* 0x000fea0003800000 */
.L_x_95:
[----:B------:R-:W-:Y:S01]  /*3520*/  @!P4 IMAD R53, R53, R23, R0 ;  /* 0x000000173535c224 */ /* 0x000fe200078e0200 */
[----:B------:R-:W-:Y:S04]  /*3530*/  BSSY B1, `(.L_x_97) ;  /* 0x0000006000017945 */ /* 0x000fe80003800000 */
[----:B------:R0:W-:Y:S01]  /*3540*/  @!P4 STG.E.U8 desc[UR54][R6.64+0x39], R53 ;  /* 0x000039350600c986 */ /* 0x0001e2000c101136 */
[----:B------:R-:W-:Y:S05]  /*3550*/  @P3 BRA `(.L_x_98) ;  /* 0x00000000000c3947 */ /* 0x000fea0003800000 */
[----:B------:R-:W0:Y:S02]  /*3560*/  LDG.E.U8 R65, desc[UR54][R8.64+0x38] ;  /* 0x0000383608417981 */ /* 0x000e24000c1e1100 */
[----:B0-----:R-:W-:-:S05]  /*3570*/  PRMT R3, R65, 0x8880, RZ ;  /* 0x0000888041037816 */ /* 0x001fca00000000ff */
[----:B------:R-:W-:-:S07]  /*3580*/  IMAD R0, R3, R58, RZ ;  /* 0x0000003a03007224 */ /* 0x000fce00078e02ff */
.L_x_98:
[----:B------:R-:W-:Y:S05]  /*3590*/  BSYNC B1 ;  /* 0x0000000000017941 */ /* 0x000fea0003800000 */
.L_x_97:
[----:B0-----:R-:W-:Y:S01]  /*35a0*/  @!P3 IMAD R3, R54, R23, R0 ;  /* 0x000000173603b224 */ /* 0x001fe200078e0200 */
[----:B------:R-:W-:Y:S01]  /*35b0*/  ISETP.LT.OR P1, PT, R69, 0x9, !P1 ;  /* 0x000000094500780c */ /* 0x000fe20004f21670 */
[----:B------:R-:W-:Y:S03]  /*35c0*/  BSSY B1, `(.L_x_99) ;  /* 0x0000006000017945 */ /* 0x000fe60003800000 */
[----:B------:R0:W-:Y:S09]  /*35d0*/  @!P3 STG.E.U8 desc[UR54][R4.64+0x38], R3 ;  /* 0x000038030400b986 */ /* 0x0001f2000c101136 */
[----:B------:R-:W-:Y:S05]  /*35e0*/  @P1 BRA `(.L_x_100) ;  /* 0x00000000000c1947 */ /* 0x000fea0003800000 */
[----:B------:R-:W0:Y:S02]  /*35f0*/  LDG.E.U8 R65, desc[UR54][R8.64+0x39] ;  /* 0x0000393608417981 */ /* 0x000e24000c1e1100 */
[----:B0-----:R-:W-:-:S05]  /*3600*/  PRMT R3, R65, 0x8880, RZ ;  /* 0x0000888041037816 */ /* 0x001fca00000000ff */
[----:B------:R-:W-:-:S07]  /*3610*/  IMAD R0, R3, R58, RZ ;  /* 0x0000003a03007224 */ /* 0x000fce00078e02ff */
.L_x_100:
[----:B------:R-:W-:Y:S05]  /*3620*/  BSYNC B1 ;  /* 0x0000000000017941 */ /* 0x000fea0003800000 */
.L_x_99:
[----:B------:R-:W-:Y:S01]  /*3630*/  IMAD R55, R55, R23, R0 ;  /* 0x0000001737377224 */ /* 0x000fe200078e0200 */
[----:B------:R-:W-:Y:S06]  /*3640*/  @P1 BRA `(.L_x_101) ;  /* 0x0000000400c81947 */ /* 0x000fec0003800000 */
[----:B------:R0:W-:Y:S01]  /*3650*/  STG.E.U8 desc[UR54][R4.64+0x39], R55 ;  /* 0x0000393704007986 */ /* 0x0001e2000c101136 */
[----:B------:R-:W-:Y:S05]  /*3660*/  BRA `(.L_x_101) ;  /* 0x0000000400c07947 */ /* 0x000fea0003800000 */
.L_x_36:
[C---:B------:R-:W-:Y:S02]  /*3670*/  ISETP.GE.AND P1, PT, R70.reuse, 0x1, PT ;  /* 0x000000014600780c */ /* 0x040fe40003f26270 */
[----:B------:R-:W-:Y:S02]  /*3680*/  ISETP.GE.AND P0, PT, R70, 0x2, PT ;  /* 0x000000024600780c */ /* 0x000fe40003f06270 */
[C---:B------:R-:W-:Y:S02]  /*3690*/  ISETP.LT.OR P4, PT, R69.reuse, 0x1, !P1 ;  /* 0x000000014500780c */ /* 0x040fe40004f81670 */
[C---:B------:R-:W-:Y:S02]  /*36a0*/  ISETP.LT.OR P5, PT, R69.reuse, 0x1, !P0 ;  /* 0x000000014500780c */ /* 0x040fe400047a1670 */
[C---:B------:R-:W-:Y:S02]  /*36b0*/  ISETP.LT.OR P1, PT, R69.reuse, 0x9, !P1 ;  /* 0x000000094500780c */ /* 0x040fe40004f21670 */
[----:B------:R-:W-:-:S02]  /*36c0*/  ISETP.LT.OR P0, PT, R69, 0x9, !P0 ;  /* 0x000000094500780c */ /* 0x000fc40004701670 */
[C---:B------:R-:W-:Y:S02]  /*36d0*/  ISETP.GE.AND P3, PT, R70.reuse, 0x9, PT ;  /* 0x000000094600780c */ /* 0x040fe40003f66270 */
[----:B------:R-:W-:-:S03]  /*36e0*/  ISETP.GE.AND P2, PT, R70, 0xa, PT ;  /* 0x0000000a4600780c */ /* 0x000fc60003f46270 */
[-C--:B------:R-:W-:Y:S02]  /*36f0*/  @!P4 IMAD R3, R24, R23.reuse, RZ ;  /* 0x000000171803c224 */ /* 0x080fe400078e02ff */
[-C--:B------:R-:W-:Y:S02]  /*3700*/  @!P5 IMAD R25, R25, R23.reuse, RZ ;  /* 0x000000171919d224 */ /* 0x080fe400078e02ff */
[-C--:B------:R-:W-:Y:S01]  /*3710*/  @!P1 IMAD R9, R26, R23.reuse, RZ ;  /* 0x000000171a099224 */ /* 0x080fe200078e02ff */
[----:B------:R0:W-:Y:S01]  /*3720*/  @!P4 STG.E.U8 desc[UR54][R6.64], R3 ;  /* 0x000000030600c986 */ /* 0x0001e2000c101136 */
[----:B------:R-:W-:Y:S01]  /*3730*/  ISETP.LT.OR P4, PT, R69, 0x1, !P3 ;  /* 0x000000014500780c */ /* 0x000fe20005f81670 */
[----:B------:R-:W-:Y:S02]  /*3740*/  @!P0 IMAD R27, R27, R23, RZ ;  /* 0x000000171b1b8224 */ /* 0x000fe400078e02ff */
[----:B------:R-:W-:Y:S01]  /*3750*/  @!P5 STG.E.U8 desc[UR54][R6.64+0x1], R25 ;  /* 0x000001190600d986 */ /* 0x000fe2000c101136 */
[----:B------:R-:W-:-:S02]  /*3760*/  ISETP.LT.OR P5, PT, R69, 0x1, !P2 ;  /* 0x000000014500780c */ /* 0x000fc400057a1670 */
[C---:B------:R-:W-:Y:S01]  /*3770*/  ISETP.LT.OR P2, PT, R69.reuse, 0x9, !P2 ;  /* 0x000000094500780c */ /* 0x040fe20005741670 */
[----:B------:R1:W-:Y:S01]  /*3780*/  @!P1 STG.E.U8 desc[UR54][R4.64], R9 ;  /* 0x0000000904009986 */ /* 0x0003e2000c101136 */
[----:B------:R-:W-:Y:S02]  /*3790*/  ISETP.LT.OR P1, PT, R69, 0x9, !P3 ;  /* 0x000000094500780c */ /* 0x000fe40005f21670 */
[C---:B------:R-:W-:Y:S01]  /*37a0*/  ISETP.GE.AND P3, PT, R70.reuse, 0x11, PT ;  /* 0x000000114600780c */ /* 0x040fe20003f66270 */
[----:B------:R-:W-:Y:S01]  /*37b0*/  @!P0 STG.E.U8 desc[UR54][R4.64+0x1], R27 ;  /* 0x0000011b04008986 */ /* 0x000fe2000c101136 */
[----:B------:R-:W-:Y:S01]  /*37c0*/  ISETP.GE.AND P0, PT, R70, 0x12, PT ;  /* 0x000000124600780c */ /* 0x000fe20003f06270 */
[----:B------:R-:W-:-:S04]  /*37d0*/  @!P4 IMAD R11, R28, R23, RZ ;  /* 0x000000171c0bc224 */ /* 0x000fc800078e02ff */
[-C--:B------:R-:W-:Y:S01]  /*37e0*/  @!P5 IMAD R29, R29, R23.reuse, RZ ;  /* 0x000000171d1dd224 */ /* 0x080fe200078e02ff */
[----:B------:R-:W-:Y:S01]  /*37f0*/  @!P4 STG.E.U8 desc[UR54][R6.64+0x8], R11 ;  /* 0x0000080b0600c986 */ /* 0x000fe2000c101136 */
[----:B------:R-:W-:Y:S01]  /*3800*/  ISETP.LT.OR P4, PT, R69, 0x1, !P3 ;  /* 0x000000014500780c */ /* 0x000fe20005f81670 */
[-C--:B------:R-:W-:Y:S02]  /*3810*/  @!P2 IMAD R31, R31, R23.reuse, RZ ;  /* 0x000000171f1fa224 */ /* 0x080fe400078e02ff */
[----:B------:R-:W-:Y:S01]  /*3820*/  @!P5 STG.E.U8 desc[UR54][R6.64+0x9], R29 ;  /* 0x0000091d0600d986 */ /* 0x000fe2000c101136 */
[C---:B------:R-:W-:Y:S01]  /*3830*/  ISETP.LT.OR P5, PT, R69.reuse, 0x1, !P0 ;  /* 0x000000014500780c */ /* 0x040fe200047a1670 */
[----:B0-----:R-:W-:Y:S01]  /*3840*/  @!P1 IMAD R3, R30, R23, RZ ;  /* 0x000000171e039224 */ /* 0x001fe200078e02ff */
[----:B------:R-:W-:Y:S01]  /*3850*/  ISETP.LT.OR P0, PT, R69, 0x9, !P0 ;  /* 0x000000094500780c */ /* 0x000fe20004701670 */
[----:B------:R-:W-:Y:S01]  /*3860*/  @!P2 STG.E.U8 desc[UR54][R4.64+0x9], R31 ;  /* 0x0000091f0400a986 */ /* 0x000fe2000c101136 */
[----:B------:R-:W-:-:S03]  /*3870*/  ISETP.GE.AND P2, PT, R70, 0x19, PT ;  /* 0x000000194600780c */ /* 0x000fc60003f46270 */
[----:B------:R0:W-:Y:S01]  /*3880*/  @!P1 STG.E.U8 desc[UR54][R4.64+0x8], R3 ;  /* 0x0000080304009986 */ /* 0x0001e2000c101136 */
[----:B------:R-:W-:Y:S01]  /*3890*/  ISETP.LT.OR P1, PT, R69, 0x9, !P3 ;  /* 0x000000094500780c */ /* 0x000fe20005f21670 */
[----:B-1----:R-:W-:Y:S01]  /*38a0*/  @!P4 IMAD R9, R32, R23, RZ ;  /* 0x000000172009c224 */ /* 0x002fe200078e02ff */
[----:B------:R-:W-:-:S03]  /*38b0*/  ISETP.GE.AND P3, PT, R70, 0x1a, PT ;  /* 0x0000001a4600780c */ /* 0x000fc60003f66270 */
[-C--:B------:R-:W-:Y:S01]  /*38c0*/  @!P5 IMAD R33, R33, R23.reuse, RZ ;  /* 0x000000172121d224 */ /* 0x080fe200078e02ff */
[----:B------:R-:W-:Y:S01]  /*38d0*/  @!P4 STG.E.U8 desc[UR54][R6.64+0x10], R9 ;  /* 0x000010090600c986 */ /* 0x000fe2000c101136 */
[----:B------:R-:W-:Y:S01]  /*38e0*/  ISETP.LT.OR P4, PT, R69, 0x1, !P3 ;  /* 0x000000014500780c */ /* 0x000fe20005f81670 */
[-C--:B------:R-:W-:Y:S01]  /*38f0*/  @!P0 IMAD R35, R35, R23.reuse, RZ ;  /* 0x0000001723238224 */ /* 0x080fe200078e02ff */
[C---:B------:R-:W-:Y:S01]  /*3900*/  ISETP.LT.OR P3, PT, R69.reuse, 0x9, !P3 ;  /* 0x000000094500780c */ /* 0x040fe20005f61670 */
[----:B------:R-:W-:Y:S01]  /*3910*/  @!P5 STG.E.U8 desc[UR54][R6.64+0x11], R33 ;  /* 0x000011210600d986 */ /* 0x000fe2000c101136 */
[C---:B------:R-:W-:Y:S02]  /*3920*/  ISETP.LT.OR P5, PT, R69.reuse, 0x1, !P2 ;  /* 0x000000014500780c */ /* 0x040fe400057a1670 */
[----:B0-----:R-:W-:Y:S01]  /*3930*/  @!P1 IMAD R3, R34, R23, RZ ;  /* 0x0000001722039224 */ /* 0x001fe200078e02ff */
[----:B------:R-:W-:Y:S01]  /*3940*/  @!P0 STG.E.U8 desc[UR54][R4.64+0x11], R35 ;  /* 0x0000112304008986 */ /* 0x000fe2000c101136 */
[----:B------:R-:W-:-:S02]  /*3950*/  ISETP.LT.OR P2, PT, R69, 0x9, !P2 ;  /* 0x000000094500780c */ /* 0x000fc40005741670 */
[C---:B------:R-:W-:Y:S01]  /*3960*/  ISETP.GE.AND P0, PT, R70.reuse, 0x21, PT ;  /* 0x000000214600780c */ /* 0x040fe20003f06270 */
[----:B------:R0:W-:Y:S01]  /*3970*/  @!P1 STG.E.U8 desc[UR54][R4.64+0x10], R3 ;  /* 0x0000100304009986 */ /* 0x0001e2000c101136 */
[----:B------:R-:W-:Y:S01]  /*3980*/  ISETP.GE.AND P1, PT, R70, 0x22, PT ;  /* 0x000000224600780c */ /* 0x000fe20003f26270 */
[-C--:B------:R-:W-:Y:S02]  /*3990*/  @!P4 IMAD R37, R37, R23.reuse, RZ ;  /* 0x000000172525c224 */ /* 0x080fe400078e02ff */
[-C--:B------:R-:W-:Y:S02]  /*39a0*/  @!P3 IMAD R39, R39, R23.reuse, RZ ;  /* 0x000000172727b224 */ /* 0x080fe400078e02ff */
[-C--:B------:R-:W-:Y:S01]  /*39b0*/  @!P5 IMAD R11, R36, R23.reuse, RZ ;  /* 0x00000017240bd224 */ /* 0x080fe200078e02ff */
[----:B------:R-:W-:Y:S01]  /*39c0*/  @!P4 STG.E.U8 desc[UR54][R6.64+0x19], R37 ;  /* 0x000019250600c986 */ /* 0x000fe2000c101136 */
[C---:B------:R-:W-:Y:S02]  /*39d0*/  ISETP.LT.OR P4, PT, R69.reuse, 0x1, !P0 ;  /* 0x000000014500780c */ /* 0x040fe40004781670 */
[C---:B------:R-:W-:Y:S01]  /*39e0*/  ISETP.LT.OR P0, PT, R69.reuse, 0x9, !P0 ;  /* 0x000000094500780c */ /* 0x040fe20004701670 */
[----:B------:R-:W-:Y:S01]  /*39f0*/  @!P5 STG.E.U8 desc[UR54][R6.64+0x18], R11 ;  /* 0x0000180b0600d986 */ /* 0x000fe2000c101136 */
[C---:B------:R-:W-:Y:S01]  /*3a00*/  ISETP.LT.OR P5, PT, R69.reuse, 0x1, !P1 ;  /* 0x000000014500780c */ /* 0x040fe20004fa1670 */
[----:B0-----:R-:W-:Y:S01]  /*3a10*/  @!P2 IMAD R3, R38, R23, RZ ;  /* 0x000000172603a224 */ /* 0x001fe200078e02ff */
[----:B------:R-:W-:Y:S01]  /*3a20*/  ISETP.LT.OR P1, PT, R69, 0x9, !P1 ;  /* 0x000000094500780c */ /* 0x000fe20004f21670 */
[----:B------:R-:W-:Y:S01]  /*3a30*/  @!P3 STG.E.U8 desc[UR54][R4.64+0x19], R39 ;  /* 0x000019270400b986 */ /* 0x000fe2000c101136 */
[----:B------:R-:W-:-:S03]  /*3a40*/  ISETP.GE.AND P3, PT, R70, 0x29, PT ;  /* 0x000000294600780c */ /* 0x000fc60003f66270 */
[----:B------:R0:W-:Y:S01]  /*3a50*/  @!P2 STG.E.U8 desc[UR54][R4.64+0x18], R3 ;  /* 0x000018030400a986 */ /* 0x0001e2000c101136 */
[----:B------:R-:W-:Y:S01]  /*3a60*/  ISETP.GE.AND P2, PT, R70, 0x2a, PT ;  /* 0x0000002a4600780c */ /* 0x000fe20003f46270 */
[----:B------:R-:W-:-:S04]  /*3a70*/  @!P4 IMAD R9, R40, R23, RZ ;  /* 0x000000172809c224 */ /* 0x000fc800078e02ff */
[-C--:B------:R-:W-:Y:S01]  /*3a80*/  @!P5 IMAD R41, R41, R23.reuse, RZ ;  /* 0x000000172929d224 */ /* 0x080fe200078e02ff */
[----:B------:R-:W-:Y:S01]  /*3a90*/  @!P4 STG.E.U8 desc[UR54][R6.64+0x20], R9 ;  /* 0x000020090600c986 */ /* 0x000fe2000c101136 */
[----:B------:R-:W-:Y:S01]  /*3aa0*/  ISETP.LT.OR P4, PT, R69, 0x1, !P3 ;  /* 0x000000014500780c */ /* 0x000fe20005f81670 */
[-C--:B------:R-:W-:Y:S01]  /*3ab0*/  @!P1 IMAD R43, R43, R23.reuse, RZ ;  /* 0x000000172b2b9224 */ /* 0x080fe200078e02ff */
        /* <DEDUP_REMOVED lines=25> */
[----:B------:R1:W-:Y:S01]  /*3c50*/  @!P4 STG.E.U8 desc[UR54][R6.64+0x30], R9 ;  /* 0x000030090600c986 */ /* 0x0003e2000c101136 */
[----:B------:R-:W-:Y:S01]  /*3c60*/  ISETP.LT.OR P4, PT, R69, 0x1, !P2 ;  /* 0x000000014500780c */ /* 0x000fe20005781670 */
[-C--:B------:R-:W-:Y:S01]  /*3c70*/  @!P0 IMAD R51, R51, R23.reuse, RZ ;  /* 0x0000001733338224 */ /* 0x080fe200078e02ff */
[C---:B------:R-:W-:Y:S01]  /*3c80*/  ISETP.LT.OR P2, PT, R69.reuse, 0x9, !P2 ;  /* 0x000000094500780c */ /* 0x040fe20005741670 */
[----:B------:R2:W-:Y:S01]  /*3c90*/  @!P5 STG.E.U8 desc[UR54][R6.64+0x31], R49 ;  /* 0x000031310600d986 */ /* 0x0005e2000c101136 */
[C---:B------:R-:W-:Y:S01]  /*3ca0*/  ISETP.LT.OR P5, PT, R69.reuse, 0x1, !P3 ;  /* 0x000000014500780c */ /* 0x040fe20005fa1670 */
[-C--:B0-----:R-:W-:Y:S01]  /*3cb0*/  @!P1 IMAD R3, R50, R23.reuse, RZ ;  /* 0x0000001732039224 */ /* 0x081fe200078e02ff */
[----:B------:R-:W-:Y:S01]  /*3cc0*/  ISETP.LT.OR P3, PT, R69, 0x9, !P3 ;  /* 0x000000094500780c */ /* 0x000fe20005f61670 */
[----:B------:R2:W-:Y:S04]  /*3cd0*/  @!P0 STG.E.U8 desc[UR54][R4.64+0x31], R51 ;  /* 0x0000313304008986 */ /* 0x0005e8000c101136 */
[----:B------:R2:W-:Y:S02]  /*3ce0*/  @!P1 STG.E.U8 desc[UR54][R4.64+0x30], R3 ;  /* 0x0000300304009986 */ /* 0x0005e4000c101136 */
[----:B------:R-:W-:-:S02]  /*3cf0*/  @!P4 IMAD R11, R52, R23, RZ ;  /* 0x00000017340bc224 */ /* 0x000fc400078e02ff */
[-C--:B-1----:R-:W-:Y:S02]  /*3d00*/  @!P2 IMAD R9, R54, R23.reuse, RZ ;  /* 0x000000173609a224 */ /* 0x082fe400078e02ff */
[-C--:B------:R-:W-:Y:S01]  /*3d10*/  @!P5 IMAD R53, R53, R23.reuse, RZ ;  /* 0x000000173535d224 */ /* 0x080fe200078e02ff */
[----:B------:R2:W-:Y:S01]  /*3d20*/  @!P4 STG.E.U8 desc[UR54][R6.64+0x38], R11 ;  /* 0x0000380b0600c986 */ /* 0x0005e2000c101136 */
[----:B------:R-:W-:-:S03]  /*3d30*/  @!P3 IMAD R55, R55, R23, RZ ;  /* 0x000000173737b224 */ /* 0x000fc600078e02ff */
[----:B------:R2:W-:Y:S04]  /*3d40*/  @!P5 STG.E.U8 desc[UR54][R6.64+0x39], R53 ;  /* 0x000039350600d986 */ /* 0x0005e8000c101136 */
[----:B------:R2:W-:Y:S04]  /*3d50*/  @!P2 STG.E.U8 desc[UR54][R4.64+0x38], R9 ;  /* 0x000038090400a986 */ /* 0x0005e8000c101136 */
[----:B------:R2:W-:Y:S02]  /*3d60*/  @!P3 STG.E.U8 desc[UR54][R4.64+0x39], R55 ;  /* 0x000039370400b986 */ /* 0x0005e4000c101136 */
.L_x_101:
[----:B------:R-:W-:Y:S05]  /*3d70*/  BSYNC B0 ;  /* 0x0000000000007941 */ /* 0x000fea0003800000 */
.L_x_35:
[----:B------:R-:W-:Y:S01]  /*3d80*/  IMAD.U32 R2, RZ, RZ, UR36 ;  /* 0x00000024ff027e24 */ /* 0x000fe2000f8e00ff */
[----:B------:R-:W-:Y:S01]  /*3d90*/  ULDC.64 UR4, c[0x0][0x650] ;  /* 0x0001940000047ab9 */ /* 0x000fe20000000a00 */
[----:B0-2---:R-:W-:Y:S01]  /*3da0*/  IMAD.U32 R3, RZ, RZ, UR37 ;  /* 0x00000025ff037e24 */ /* 0x005fe2000f8e00ff */
[----:B------:R0:W-:Y:S01]  /*3db0*/  SYNCS.ARRIVE.TRANS64.A1T0 RZ, [R63+UR52], RZ ;  /* 0x000000ff3fff79a7 */ /* 0x0001e20008100034 */
[----:B------:R-:W-:Y:S01]  /*3dc0*/  PRMT R0, RZ, 0x7610, R0 ;  /* 0x00007610ff007816 */ /* 0x000fe20000000000 */
[----:B------:R-:W-:Y:S01]  /*3dd0*/  IMAD.MOV.U32 R19, RZ, RZ, -0x1 ;  /* 0xffffffffff137424 */ /* 0x000fe200078e00ff */
[----:B------:R-:W-:Y:S01]  /*3de0*/  LEA R16, P0, R2, R16, 0x1 ;  /* 0x0000001002107211 */ /* 0x000fe200078008ff */
[----:B------:R-:W-:Y:S02]  /*3df0*/  IMAD.MOV.U32 R18, RZ, RZ, -0x1 ;  /* 0xffffffffff127424 */ /* 0x000fe400078e00ff */
[----:B------:R-:W-:Y:S01]  /*3e00*/  IMAD.MOV.U32 R2, RZ, RZ, -0x1 ;  /* 0xffffffffff027424 */ /* 0x000fe200078e00ff */
[----:B------:R-:W-:-:S02]  /*3e10*/  IADD3.X R17, R17, UR51, RZ, P0, !PT ;  /* 0x0000003311117c10 */ /* 0x000fc400087fe4ff */
[----:B------:R-:W-:-:S04]  /*3e20*/  ISETP.GE.U32.AND P0, PT, R16, UR4, PT ;  /* 0x0000000410007c0c */ /* 0x000fc8000bf06070 */
[----:B------:R-:W-:-:S13]  /*3e30*/  ISETP.GE.U32.AND.EX P0, PT, R17, UR5, PT, P0 ;  /* 0x0000000511007c0c */ /* 0x000fda000bf06100 */
[----:B0-----:R-:W-:Y:S05]  /*3e40*/  @P0 BRA `(.L_x_102) ;  /* 0x0000000400740947 */ /* 0x001fea0003800000 */
[----:B------:R-:W0:Y:S01]  /*3e50*/  S2UR UR6, SR_CTAID.X ;  /* 0x00000000000679c3 */ /* 0x000e220000002500 */
[----:B------:R-:W-:Y:S01]  /*3e60*/  ULDC.64 UR4, c[0x0][0x628] ;  /* 0x00018a0000047ab9 */ /* 0x000fe20000000a00 */
[----:B------:R-:W-:Y:S01]  /*3e70*/  ULDC UR7, c[0x0][0x150] ;  /* 0x0000540000077ab9 */ /* 0x000fe20000000800 */
[----:B------:R-:W-:Y:S01]  /*3e80*/  ISETP.NE.U32.AND P0, PT, RZ, UR4, PT ;  /* 0x00000004ff007c0c */ /* 0x000fe2000bf05070 */
[----:B------:R-:W-:Y:S01]  /*3e90*/  ULDC UR15, c[0x0][0x630] ;  /* 0x00018c00000f7ab9 */ /* 0x000fe20000000800 */
[C---:B------:R-:W-:Y:S02]  /*3ea0*/  R2UR UR16, R16.reuse ;  /* 0x00000000101072ca */ /* 0x040fe400000e0000 */
[----:B------:R-:W-:Y:S01]  /*3eb0*/  ISETP.NE.AND.EX P0, PT, RZ, UR5, PT, P0 ;  /* 0x00000005ff007c0c */ /* 0x000fe2000bf05300 */
[----:B------:R-:W2:Y:S01]  /*3ec0*/  S2UR UR19, SR_CTAID.Y ;  /* 0x00000000001379c3 */ /* 0x000ea20000002600 */
[----:B------:R-:W-:Y:S02]  /*3ed0*/  R2UR UR12, R16 ;  /* 0x00000000100c72ca */ /* 0x000fe400000e0000 */
[----:B------:R-:W-:-:S02]  /*3ee0*/  R2UR UR13, R17 ;  /* 0x00000000110d72ca */ /* 0x000fc400000e0000 */
[----:B0-----:R-:W-:-:S05]  /*3ef0*/  I2FP.F32.U32 R0, UR6 ;  /* 0x0000000600007c45 */ /* 0x001fca0008201000 */
[----:B------:R-:W-:Y:S01]  /*3f00*/  FMUL R0, R0, UR7 ;  /* 0x0000000700007c20 */ /* 0x000fe20008400000 */
[----:B------:R-:W-:Y:S01]  /*3f10*/  ULDC UR7, c[0x0][0x154] ;  /* 0x0000550000077ab9 */ /* 0x000fe20000000800 */
[----:B--2---:R-:W-:-:S04]  /*3f20*/  I2FP.F32.U32 R2, UR19 ;  /* 0x0000001300027c45 */ /* 0x004fc80008201000 */
[----:B------:R-:W0:Y:S01]  /*3f30*/  F2I.U32.TRUNC.NTZ R0, R0 ;  /* 0x0000000000007305 */ /* 0x000e22000020f000 */
[----:B------:R-:W-:Y:S01]  /*3f40*/  FMUL R2, R2, UR7 ;  /* 0x0000000702027c20 */ /* 0x000fe20008400000 */
[----:B------:R-:W-:Y:S06]  /*3f50*/  @!P0 BRA `(.L_x_103) ;  /* 0x0000000000308947 */ /* 0x000fec0003800000 */
        /* <DEDUP_REMOVED lines=12> */
.L_x_103:
[----:B------:R-:W-:Y:S01]  /*4020*/  USHF.R.U64 UR8, UR12, UR15, UR13 ;  /* 0x0000000f0c087299 */ /* 0x000fe2000800120d */
[----:B------:R-:W-:Y:S01]  /*4030*/  R2UR UR5, R17 ;  /* 0x00000000110572ca */ /* 0x000fe200000e0000 */
[----:B------:R-:W-:Y:S01]  /*4040*/  USHF.R.U32.HI UR4, URZ, UR15, UR13 ;  /* 0x0000000f3f047299 */ /* 0x000fe2000801160d */
[----:B------:R-:W2:Y:S01]  /*4050*/  F2I.U32.TRUNC.NTZ R2, R2 ;  /* 0x0000000200027305 */ /* 0x000ea2000020f000 */
[----:B------:R-:W-:Y:S01]  /*4060*/  UIADD3 UR9, UP0, URZ, -UR8, URZ ;  /* 0x800000083f097290 */ /* 0x000fe2000ff1e03f */
[----:B------:R-:W-:Y:S01]  /*4070*/  ULDC.64 UR10, c[0x0][0x620] ;  /* 0x00018800000a7ab9 */ /* 0x000fe20000000a00 */
[----:B------:R-:W-:Y:S02]  /*4080*/  ULDC UR12, c[0x0][0x144] ;  /* 0x00005100000c7ab9 */ /* 0x000fe40000000800 */
[----:B------:R-:W-:Y:S01]  /*4090*/  UIADD3.X UR4, URZ, ~UR4, URZ, UP0, !UPT ;  /* 0x800000043f047290 */ /* 0x000fe200087fe43f */
[----:B------:R-:W-:Y:S01]  /*40a0*/  ULDC UR24, c[0x0][0x148] ;  /* 0x0000520000187ab9 */ /* 0x000fe20000000800 */
[----:B------:R-:W-:-:S02]  /*40b0*/  ULDC UR22, c[0x0][0x648] ;  /* 0x0001920000167ab9 */ /* 0x000fc40000000800 */
[----:B------:R-:W-:Y:S01]  /*40c0*/  UIMAD UR7, UR4, UR10, URZ ;  /* 0x0000000a040772a4 */ /* 0x000fe2000f8e023f */
[----:B------:R-:W-:Y:S02]  /*40d0*/  ULDC UR23, c[0x0][0x638] ;  /* 0x00018e0000177ab9 */ /* 0x000fe40000000800 */
[----:B------:R-:W-:Y:S01]  /*40e0*/  UMOV UR4, UR16 ;  /* 0x0000001000047c82 */ /* 0x000fe20008000000 */
[----:B------:R-:W-:Y:S01]  /*40f0*/  UIMAD UR7, UR9, UR11, UR7 ;  /* 0x0000000b090772a4 */ /* 0x000fe2000f8e0207 */
[----:B0-----:R-:W-:Y:S01]  /*4100*/  R2UR UR11, R0 ;  /* 0x00000000000b72ca */ /* 0x001fe200000e0000 */
[----:B------:R-:W-:Y:S01]  /*4110*/  UIMAD.WIDE.U32 UR4, UR9, UR10, UR4 ;  /* 0x0000000a090472a5 */ /* 0x000fe2000f8e0004 */
[----:B--2---:R-:W-:Y:S01]  /*4120*/  R2UR UR13, R2 ;  /* 0x00000000020d72ca */ /* 0x004fe200000e0000 */
[----:B------:R-:W-:Y:S01]  /*4130*/  ULDC UR16, c[0x0][0x608] ;  /* 0x0001820000107ab9 */ /* 0x000fe20000000800 */
[----:B------:R-:W-:Y:S01]  /*4140*/  ULDC UR10, c[0x0][0x618] ;  /* 0x00018600000a7ab9 */ /* 0x000fe20000000800 */
[----:B------:R-:W-:Y:S01]  /*4150*/  UIADD3 UR7, UR5, UR7, URZ ;  /* 0x0000000705077290 */ /* 0x000fe2000fffe03f */
[----:B------:R-:W-:-:S03]  /*4160*/  ULDC UR9, c[0x0][0x600] ;  /* 0x0001800000097ab9 */ /* 0x000fc60000000800 */
[----:B------:R-:W-:Y:S02]  /*4170*/  USHF.R.U64 UR14, UR4, UR10, UR7 ;  /* 0x0000000a040e7299 */ /* 0x000fe40008001207 */
[----:B------:R-:W-:Y:S01]  /*4180*/  USHF.R.U32.HI UR7, URZ, UR10, UR7 ;  /* 0x0000000a3f077299 */ /* 0x000fe20008011607 */
[----:B------:R-:W-:Y:S02]  /*4190*/  ULDC.64 UR4, c[0x0][0x640] ;  /* 0x0001900000047ab9 */ /* 0x000fe40000000a00 */
[----:B------:R-:W-:Y:S01]  /*41a0*/  ULDC UR10, c[0x0][0x658] ;  /* 0x00019600000a7ab9 */ /* 0x000fe20000000800 */
[----:B------:R-:W-:Y:S01]  /*41b0*/  ISETP.NE.U32.AND P0, PT, RZ, UR4, PT ;  /* 0x00000004ff007c0c */ /* 0x000fe2000bf05070 */
[----:B------:R-:W-:Y:S02]  /*41c0*/  USHF.R.U64 UR17, UR14, UR16, UR7 ;  /* 0x000000100e117299 */ /* 0x000fe40008001207 */
[----:B------:R-:W-:Y:S01]  /*41d0*/  USHF.R.U32.HI UR7, URZ, UR16, UR7 ;  /* 0x000000103f077299 */ /* 0x000fe20008011607 */
[----:B------:R-:W-:Y:S01]  /*41e0*/  ISETP.NE.AND.EX P0, PT, RZ, UR5, PT, P0 ;  /* 0x00000005ff007c0c */ /* 0x000fe2000bf05300 */
[----:B------:R-:W-:-:S02]  /*41f0*/  UIADD3 UR11, -UR11, URZ, URZ ;  /* 0x0000003f0b0b7290 */ /* 0x000fc4000fffe13f */
[----:B------:R-:W-:Y:S02]  /*4200*/  USHF.R.U64 UR16, UR17, UR10, UR7 ;  /* 0x0000000a11107299 */ /* 0x000fe40008001207 */
[----:B------:R-:W-:Y:S02]  /*4210*/  UIADD3 UR20, -UR13, URZ, URZ ;  /* 0x0000003f0d147290 */ /* 0x000fe4000fffe13f */
[----:B------:R-:W-:Y:S02]  /*4220*/  UIMAD UR21, UR12, UR11, UR6 ;  /* 0x0000000b0c1572a4 */ /* 0x000fe4000f8e0206 */
[----:B------:R-:W-:Y:S02]  /*4230*/  UIADD3 UR15, UR9, -0x1, URZ ;  /* 0xffffffff090f7890 */ /* 0x000fe4000fffe03f */
[----:B------:R-:W-:Y:S01]  /*4240*/  USHF.R.U32.HI UR13, URZ, UR10, UR7 ;  /* 0x0000000a3f0d7299 */ /* 0x000fe20008011607 */
[----:B------:R-:W-:Y:S01]  /*4250*/  UMOV UR12, UR16 ;  /* 0x00000010000c7c82 */ /* 0x000fe20008000000 */
[----:B------:R-:W-:Y:S10]  /*4260*/  @!P0 BRA `(.L_x_104) ;  /* 0x0000000000288947 */ /* 0x000ff40003800000 */
        /* <DEDUP_REMOVED lines=10> */
.L_x_104:
[----:B------:R-:W-:Y:S01]  /*4310*/  UISETP.NE.AND UP0, UPT, UR48, URZ, UPT ;  /* 0x0000003f3000728c */ /* 0x000fe2000bf05270 */
[----:B------:R-:W-:Y:S01]  /*4320*/  IMAD.MOV.U32 R0, RZ, RZ, 0x1 ;  /* 0x00000001ff007424 */ /* 0x000fe200078e00ff */
[----:B------:R-:W-:Y:S01]  /*4330*/  USHF.R.U64 UR4, UR12, UR22, UR13 ;  /* 0x000000160c047299 */ /* 0x000fe2000800120d */
[----:B------:R-:W-:Y:S01]  /*4340*/  IMAD.U32 R2, RZ, RZ, UR8 ;  /* 0x00000008ff027e24 */ /* 0x000fe2000f8e00ff */
[----:B------:R-:W-:Y:S02]  /*4350*/  ULOP3.LUT UR17, UR17, UR42, URZ, 0xc0, !UPT ;  /* 0x0000002a11117292 */ /* 0x000fe4000f8ec03f */
[----:B------:R-:W-:Y:S02]  /*4360*/  UIADD3 UR5, -UR4, URZ, URZ ;  /* 0x0000003f04057290 */ /* 0x000fe4000fffe13f */
[----:B------:R-:W-:Y:S02]  /*4370*/  ULOP3.LUT UR15, UR14, UR15, URZ, 0xc0, !UPT ;  /* 0x0000000f0e0f7292 */ /* 0x000fe4000f8ec03f */
[----:B------:R-:W-:-:S02]  /*4380*/  UIMAD UR4, UR39, UR4, UR17 ;  /* 0x00000004270472a4 */ /* 0x000fc4000f8e0211 */
[----:B------:R-:W-:Y:S02]  /*4390*/  @UP0 UIMAD UR21, UR24, UR20, UR19 ;  /* 0x00000014181502a4 */ /* 0x000fe4000f8e0213 */
[----:B------:R-:W-:-:S03]  /*43a0*/  UIMAD UR16, UR5, UR23, UR16 ;  /* 0x00000017051072a4 */ /* 0x000fc6000f8e0210 */
[----:B------:R-:W-:Y:S01]  /*43b0*/  ULDC UR5, c[0x0][0x610] ;  /* 0x0001840000057ab9 */ /* 0x000fe20000000800 */
[----:B------:R-:W-:Y:S02]  /*43c0*/  UIMAD UR16, UR16, UR9, UR15 ;  /* 0x00000009101072a4 */ /* 0x000fe4000f8e020f */
[----:B------:R-:W-:-:S04]  /*43d0*/  UIMAD UR4, UR4, UR5, UR21 ;  /* 0x00000005040472a4 */ /* 0x000fc8000f8e0215 */
[----:B------:R-:W-:Y:S02]  /*43e0*/  USEL UR5, UR16, UR4, !UP0 ;  /* 0x0000000410057287 */ /* 0x000fe4000c000000 */
[----:B------:R-:W-:-:S04]  /*43f0*/  USEL UR4, UR4, UR16, !UP0 ;  /* 0x0000001004047287 */ /* 0x000fc8000c000000 */
[----:B------:R-:W-:Y:S02]  /*4400*/  IMAD.U32 R18, RZ, RZ, UR5 ;  /* 0x00000005ff127e24 */ /* 0x000fe4000f8e00ff */
[----:B------:R-:W-:-:S07]  /*4410*/  IMAD.U32 R19, RZ, RZ, UR4 ;  /* 0x00000004ff137e24 */ /* 0x000fce000f8e00ff */
.L_x_102:
[----:B------:R-:W-:Y:S02]  /*4420*/  LOP3.LUT P0, RZ, R0, 0xff, RZ, 0xc0, !PT ;  /* 0x000000ff00ff7812 */ /* 0x000fe4000780c0ff */
[----:B------:R-:W-:-:S11]  /*4430*/  LOP3.LUT R67, R67, 0x1, RZ, 0x3c, !PT ;  /* 0x0000000143437812 */ /* 0x000fd600078e3cff */
[----:B------:R-:W-:Y:S05]  /*4440*/  @P0 BRA `(.L_x_105) ;  /* 0xffffffd000f00947 */ /* 0x000fea000383ffff */
[----:B------:R-:W-:Y:S05]  /*4450*/  EXIT ;  /* 0x000000000000794d */ /* 0x000fea0003800000 */
.L_x_16:
[----:B------:R-:W-:-:S08]  /*4460*/  ISETP.NE.AND P0, PT, RZ, UR6, PT ;  /* 0x00000006ff007c0c */ /* 0x000fd0000bf05270 */
[----:B-----5:R-:W0:-:S00]  /*4470*/  USETMAXREG.DEALLOC.CTAPOOL 0x28 ;  /* 0x00000028000079c8 */ /* 0x020e0000080e0500 */
[----:B------:R-:W-:Y:S05]  /*4480*/  @P0 EXIT ;  /* 0x000000000000094d */ /* 0x000fea0003800000 */
[----:B0-----:R-:W-:Y:S01]  /*4490*/  LOP3.LUT P0, RZ, R0, 0xff, RZ, 0xc0, !PT ;  /* 0x000000ff00ff7812 */ /* 0x001fe2000780c0ff */
[----:B------:R-:W-:Y:S02]  /*44a0*/  IMAD.MOV.U32 R0, RZ, RZ, 0x1 ;  /* 0x00000001ff007424 */ /* 0x000fe400078e00ff */
[----:B------:R-:W-:-:S10]  /*44b0*/  IMAD.MOV.U32 R8, RZ, RZ, RZ ;  /* 0x000000ffff087224 */ /* 0x000fd400078e00ff */
[----:B------:R-:W-:Y:S05]  /*44c0*/  @!P0 BRA `(.L_x_106) ;  /* 0x0000000c00388947 */ /* 0x000fea0003800000 */
[----:B------:R-:W0:Y:S01]  /*44d0*/  S2UR UR8, SR_CgaCtaId ;  /* 0x00000000000879c3 */ /* 0x000e220000008800 */
[----:B------:R-:W-:Y:S01]  /*44e0*/  LOP3.LUT P0, RZ, R3, 0x1f, RZ, 0xc0, !PT ;  /* 0x0000001f03ff7812 */ /* 0x000fe2000780c0ff */
[----:B------:R-:W-:Y:S01]  /*44f0*/  ULDC UR5, c[0x0][0x658] ;  /* 0x0001960000057ab9 */ /* 0x000fe20000000800 */
[----:B------:R-:W-:Y:S01]  /*4500*/  UMOV UR6, 0xffffffff ;  /* 0xffffffff00067882 */ /* 0x000fe20000000000 */
[----:B------:R-:W-:Y:S01]  /*4510*/  BSSY B0, `(.L_x_106) ;  /* 0x00000c9000007945 */ /* 0x000fe20003800000 */
[----:B------:R-:W-:Y:S01]  /*4520*/  USHF.L.U32 UR6, UR6, UR5, URZ ;  /* 0x0000000506067299 */ /* 0x000fe2000800063f */
[C---:B------:R-:W-:Y:S01]  /*4530*/  ISETP.NE.AND P3, PT, R4.reuse, RZ, PT ;  /* 0x000000ff0400720c */ /* 0x040fe20003f65270 */
[----:B------:R-:W-:Y:S01]  /*4540*/  IMAD.MOV.U32 R10, RZ, RZ, 0x1 ;  /* 0x00000001ff0a7424 */ /* 0x000fe200078e00ff */
[----:B------:R-:W-:Y:S01]  /*4550*/  ISETP.NE.OR P0, PT, R4, RZ, !P0 ;  /* 0x000000ff0400720c */ /* 0x000fe20004705670 */
[----:B------:R-:W-:Y:S01]  /*4560*/  IMAD.MOV.U32 R0, RZ, RZ, 0x1 ;  /* 0x00000001ff007424 */ /* 0x000fe200078e00ff */
[----:B------:R-:W-:Y:S01]  /*4570*/  ULDC UR4, c[0x0][0x600] ;  /* 0x0001800000047ab9 */ /* 0x000fe20000000800 */
[----:B------:R-:W-:Y:S01]  /*4580*/  IMAD.MOV.U32 R8, RZ, RZ, RZ ;  /* 0x000000ffff087224 */ /* 0x000fe200078e00ff */
[----:B------:R-:W-:Y:S01]  /*4590*/  UMOV UR7, 0x1 ;  /* 0x0000000100077882 */ /* 0x000fe20000000000 */
[----:B------:R-:W-:-:S02]  /*45a0*/  UIADD3 UR22, UR49, 0x1, URZ ;  /* 0x0000000131167890 */ /* 0x000fc4000fffe03f */
[----:B------:R-:W-:Y:S02]  /*45b0*/  ULOP3.LUT UR23, UR46, 0x2, URZ, 0xfc, !UPT ;  /* 0x000000022e177892 */ /* 0x000fe4000f8efc3f */
[----:B------:R-:W-:Y:S02]  /*45c0*/  UIADD3 UR4, UR4, -0x1, URZ ;  /* 0xffffffff04047890 */ /* 0x000fe4000fffe03f */
[----:B------:R-:W-:Y:S02]  /*45d0*/  USHF.L.U32 UR5, UR7, UR5, URZ ;  /* 0x0000000507057299 */ /* 0x000fe4000800063f */
[----:B------:R-:W-:Y:S01]  /*45e0*/  ULOP3.LUT UR6, URZ, UR6, URZ, 0x33, !UPT ;  /* 0x000000063f067292 */ /* 0x000fe2000f8e333f */
[----:B------:R-:W-:Y:S01]  /*45f0*/  ULDC.64 UR20, c[0x0][0x198] ;  /* 0x0000660000147ab9 */ /* 0x000fe20000000a00 */
[----:B0-----:R-:W-:-:S05]  /*4600*/  IMAD.U32 R12, RZ, RZ, UR8 ;  /* 0x00000008ff0c7e24 */ /* 0x001fca000f8e00ff */
[----:B------:R-:W-:-:S07]  /*4610*/  LEA R9, R12, 0x180, 0xa ;  /* 0x000001800c097811 */ /* 0x000fce00078e50ff */
.L_x_118:
[----:B------:R-:W-:-:S03]  /*4620*/  UMOV UR7, 0xffffffff ;  /* 0xffffffff00077882 */ /* 0x000fc60000000000 */
[----:B------:R-:W-:Y:S05]  /*4630*/  BRA.DIV UR7, `(.L_x_107) ;  /* 0x0000000e07f47947 */ /* 0x000fea000b800000 */
[----:B------:R-:W-:-:S13]  /*4640*/  ELECT P6, URZ, PT ;  /* 0x00000000003f782f */ /* 0x000fda00038c0000 */
.L_x_131:
[----:B------:R-:W0:Y:S01]  /*4650*/  LDC R3, c[0x0][0x28c] ;  /* 0x0000a300ff037b82 */ /* 0x000e220000000800 */
[----:B------:R-:W-:Y:S01]  /*4660*/  BSSY B1, `(.L_x_108) ;  /* 0x000003c000017945 */ /* 0x000fe20003800000 */
[----:B0-----:R-:W-:-:S13]  /*4670*/  ISETP.LT.OR P6, PT, R3, 0x1, !P6 ;  /* 0x000000010300780c */ /* 0x001fda00077c1670 */
[----:B------:R-:W-:Y:S05]  /*4680*/  @P6 BRA `(.L_x_109) ;  /* 0x0000000000e46947 */ /* 0x000fea0003800000 */
[----:B------:R-:W-:Y:S02]  /*4690*/  IMAD R12, R19, 0x2, R12 ;  /* 0x00000002130c7824 */ /* 0x000fe400078e020c */
[----:B------:R-:W-:Y:S02]  /*46a0*/  IMAD.SHL.U32 R18, R18, 0x40, RZ ;  /* 0x0000004012127824 */ /* 0x000fe400078e00ff */
[----:B------:R-:W-:Y:S02]  /*46b0*/  IMAD.MOV.U32 R13, RZ, RZ, RZ ;  /* 0x000000ffff0d7224 */ /* 0x000fe400078e00ff */
[----:B------:R-:W-:Y:S02]  /*46c0*/  IMAD.U32 R15, RZ, RZ, UR22 ;  /* 0x00000016ff0f7e24 */ /* 0x000fe4000f8e00ff */
[----:B------:R-:W-:Y:S02]  /*46d0*/  IMAD.MOV.U32 R3, RZ, RZ, R0 ;  /* 0x000000ffff037224 */ /* 0x000fe400078e0000 */
[----:B------:R-:W-:-:S02]  /*46e0*/  IMAD.MOV.U32 R4, RZ, RZ, R8 ;  /* 0x000000ffff047224 */ /* 0x000fc400078e0008 */
[----:B------:R-:W-:-:S07]  /*46f0*/  IMAD.SHL.U32 R7, R12, 0x20, RZ ;  /* 0x000000200c077824 */ /* 0x000fce00078e00ff */
.L_x_113:
[----:B------:R-:W0:Y:S01]  /*4700*/  S2UR UR7, SR_CgaCtaId ;  /* 0x00000000000779c3 */ /* 0x000e220000008800 */
[----:B------:R-:W-:-:S07]  /*4710*/  MOV R5, 0x400 ;  /* 0x0000040000057802 */ /* 0x000fce0000000f00 */
[----:B------:R-:W1:Y:S01]  /*4720*/  @!P3 LDC R6, c[0x0][0x500] ;  /* 0x00014000ff06bb82 */ /* 0x000e620000000800 */
[----:B0-----:R-:W-:-:S05]  /*4730*/  IMAD.U32 R12, RZ, RZ, UR7 ;  /* 0x00000007ff0c7e24 */ /* 0x001fca000f8e00ff */
[----:B------:R-:W-:Y:S02]  /*4740*/  LEA R11, R12, R5, 0x18 ;  /* 0x000000050c0b7211 */ /* 0x000fe400078ec0ff */
[----:B------:R-:W-:-:S03]  /*4750*/  SHF.L.U32 R5, R3, 0x1f, RZ ;  /* 0x0000001f03057819 */ /* 0x000fc600000006ff */
[----:B------:R-:W-:-:S04]  /*4760*/  IMAD R14, R4, 0x8, R11 ;  /* 0x00000008040e7824 */ /* 0x000fc800078e020b */
[----:B------:R-:W0:Y:S02]  /*4770*/  SYNCS.PHASECHK.TRANS64.TRYWAIT P1, [R14+URZ+0x20], R5 ;  /* 0x000020050e0075a7 */ /* 0x000e24000802017f */
[----:B01----:R-:W-:Y:S05]  /*4780*/  @!P1 BRA `(.L_x_110) ;  /* 0x0000000c00c09947 */ /* 0x003fea0003800000 */
.L_x_132:
[----:B------:R-:W-:Y:S01]  /*4790*/  UPRMT UR7, UR23, 0x9910, URZ ;  /* 0x0000991017077896 */ /* 0x000fe2000800003f */
[----:B------:R1:W-:Y:S03]  /*47a0*/  @!P3 SYNCS.ARRIVE.TRANS64 RZ, [R14+URZ], R6 ;  /* 0x000000060effb9a7 */ /* 0x0003e6000800003f */
[----:B------:R-:W-:-:S06]  /*47b0*/  UISETP.NE.AND UP0, UPT, UR7, 0x2, UPT ;  /* 0x000000020700788c */ /* 0x000fcc000bf05270 */
[----:B------:R-:W-:-:S13]  /*47c0*/  PLOP3.LUT P1, PT, PT, PT, UP0, 0x80, 0x0 ;  /* 0x000000000000781c */ /* 0x000fda0003f2f008 */
[----:B-1----:R-:W-:Y:S05]  /*47d0*/  @P1 BRA `(.L_x_111) ;  /* 0x0000000000041947 */ /* 0x002fea0003800000 */
[----:B------:R-:W-:Y:S01]  /*47e0*/  BPT.TRAP 0x1 ;  /* 0x000000040000795c */ /* 0x000fe20000300000 */
.L_x_111:
[----:B------:R-:W-:Y:S05]  /*47f0*/  @P0 BRA `(.L_x_112) ;  /* 0x0000000000040947 */ /* 0x000fea0003800000 */
[----:B------:R-:W-:Y:S01]  /*4800*/  BPT.TRAP 0x1 ;  /* 0x000000040000795c */ /* 0x000fe20000300000 */
.L_x_112:
[C---:B0-----:R-:W-:Y:S01]  /*4810*/  IMAD R5, R4.reuse, 0x800, R9 ;  /* 0x0000080004057824 */ /* 0x041fe200078e0209 */
[----:B------:R-:W-:Y:S01]  /*4820*/  R2UR UR8, R11 ;  /* 0x000000000b0872ca */ /* 0x000fe200000e0000 */
[----:B------:R-:W-:Y:S01]  /*4830*/  IMAD R6, R4, 0x800, R11 ;  /* 0x0000080004067824 */ /* 0x000fe200078e020b */
[----:B------:R-:W-:Y:S01]  /*4840*/  R2UR UR13, R7 ;  /* 0x00000000070d72ca */ /* 0x000fe200000e0000 */
[----:B------:R-:W-:Y:S01]  /*4850*/  VIADD R15, R15, 0xffffffff ;  /* 0xffffffff0f0f7836 */ /* 0x000fe20000000000 */
[----:B------:R-:W-:Y:S01]  /*4860*/  R2UR UR7, R5 ;  /* 0x00000000050772ca */ /* 0x000fe200000e0000 */
[----:B------:R-:W-:Y:S01]  /*4870*/  UIADD3 UR14, UP0, UR20, 0xf0, URZ ;  /* 0x000000f0140e7890 */ /* 0x000fe2000ff1e03f */
[----:B------:R-:W-:Y:S01]  /*4880*/  R2UR UR11, R6 ;  /* 0x00000000060b72ca */ /* 0x000fe200000e0000 */
[----:B------:R-:W-:Y:S01]  /*4890*/  UIADD3 UR24, UP1, UR20, 0x1f0, URZ ;  /* 0x000001f014187890 */ /* 0x000fe2000ff3e03f */
[----:B------:R-:W-:Y:S01]  /*48a0*/  R2UR UR9, R14 ;  /* 0x000000000e0972ca */ /* 0x000fe200000e0000 */
[----:B------:R-:W-:Y:S01]  /*48b0*/  UIADD3.X UR15, URZ, UR21, URZ, UP0, !UPT ;  /* 0x000000153f0f7290 */ /* 0x000fe200087fe43f */
[----:B------:R-:W-:Y:S01]  /*48c0*/  R2UR UR10, R13 ;  /* 0x000000000d0a72ca */ /* 0x000fe200000e0000 */
[----:B------:R-:W-:Y:S01]  /*48d0*/  VIADD R4, R4, 0x1 ;  /* 0x0000000104047836 */ /* 0x000fe20000000000 */
[----:B------:R-:W-:Y:S01]  /*48e0*/  R2UR UR12, R2 ;  /* 0x00000000020c72ca */ /* 0x000fe200000e0000 */
[----:B------:R-:W-:Y:S01]  /*48f0*/  UIADD3.X UR25, URZ, UR21, URZ, UP1, !UPT ;  /* 0x000000153f197290 */ /* 0x000fe20008ffe43f */
[----:B------:R-:W-:Y:S01]  /*4900*/  R2UR UR18, R18 ;  /* 0x00000000121272ca */ /* 0x000fe200000e0000 */
[----:B------:R-:W-:Y:S01]  /*4910*/  UMOV UR19, 0x30000 ;  /* 0x0003000000137882 */ /* 0x000fe20000000000 */
[----:B------:R-:W-:Y:S01]  /*4920*/  ISETP.GT.AND P2, PT, R15, 0x1, PT ;  /* 0x000000010f00780c */ /* 0x000fe20003f44270 */
[----:B------:R-:W-:Y:S01]  /*4930*/  UIADD3 UR8, UR8, UR7, URZ ;  /* 0x0000000708087290 */ /* 0x000fe2000fffe03f */
[----:B------:R-:W-:Y:S01]  /*4940*/  ISETP.NE.AND P1, PT, R4, 0x4, PT ;  /* 0x000000040400780c */ /* 0x000fe20003f25270 */
[----:B------:R-:W-:Y:S01]  /*4950*/  UIADD3 UR7, UR11, 0x2180, URZ ;  /* 0x000021800b077890 */ /* 0x000fe2000fffe03f */
[----:B------:R-:W-:Y:S01]  /*4960*/  VIADD R13, R13, 0x20 ;  /* 0x000000200d0d7836 */ /* 0x000fe20000000000 */
[----:B------:R-:W-:Y:S01]  /*4970*/  UMOV UR16, 0x0 ;  /* 0x0000000000107882 */ /* 0x000fe20000000000 */
[----:B------:R-:W-:Y:S01]  /*4980*/  UMOV UR17, 0x10000000 ;  /* 0x1000000000117882 */ /* 0x000fe20000000000 */
[----:B------:R-:W-:Y:S01]  /*4990*/  UMOV UR11, UR13 ;  /* 0x0000000d000b7c82 */ /* 0x000fe20008000000 */
[----:B------:R-:W-:-:S02]  /*49a0*/  SEL R6, RZ, 0x1, P1 ;  /* 0x00000001ff067807 */ /* 0x000fc40000800000 */
[----:B------:R0:W-:Y:S01]  /*49b0*/  UTMALDG.3D.MULTICAST [UR8], [UR14], UR19, desc[UR16] ;  /* 0x000010080e0073b4 */ /* 0x0001e20008011813 */
[----:B------:R-:W-:Y:S02]  /*49c0*/  SEL R4, R4, RZ, P1 ;  /* 0x000000ff04047207 */ /* 0x000fe40000800000 */
[----:B------:R-:W-:Y:S01]  /*49d0*/  LOP3.LUT R3, R3, R6, RZ, 0x3c, !PT ;  /* 0x0000000603037212 */ /* 0x000fe200078e3cff */
[----:B0-----:R-:W-:Y:S01]  /*49e0*/  UMOV UR8, UR7 ;  /* 0x0000000700087c82 */ /* 0x001fe20008000000 */
[----:B------:R-:W-:Y:S02]  /*49f0*/  UMOV UR11, UR18 ;  /* 0x00000012000b7c82 */ /* 0x000fe40008000000 */
[----:B------:R0:W-:Y:S02]  /*4a00*/  UTMALDG.3D [UR8], [UR24], desc[UR16] ;  /* 0x00001008180075b4 */ /* 0x0001e40008011000 */
[----:B0-----:R-:W-:Y:S05]  /*4a10*/  @P2 BRA `(.L_x_113) ;  /* 0xfffffffc00382947 */ /* 0x001fea000383ffff */
.L_x_109:
[----:B------:R-:W-:Y:S05]  /*4a20*/  BSYNC B1 ;  /* 0x0000000000017941 */ /* 0x000fea0003800000 */
.L_x_108:
[----:B------:R-:W-:Y:S01]  /*4a30*/  LOP3.LUT P4, RZ, R10, 0xff, RZ, 0xc0, !PT ;  /* 0x000000ff0aff7812 */ /* 0x000fe2000788c0ff */
[----:B------:R-:W-:Y:S01]  /*4a40*/  VIADD R8, R8, UR49 ;  /* 0x0000003108087c36 */ /* 0x000fe20008000000 */
[----:B------:R-:W-:Y:S01]  /*4a50*/  ULDC.64 UR8, c[0x0][0x650] ;  /* 0x0001940000087ab9 */ /* 0x000fe20000000a00 */
[----:B------:R-:W-:Y:S01]  /*4a60*/  IMAD.U32 R4, RZ, RZ, UR49 ;  /* 0x00000031ff047e24 */ /* 0x000fe2000f8e00ff */
[----:B------:R-:W-:Y:S01]  /*4a70*/  BSSY B1, `(.L_x_114) ;  /* 0x0000070000017945 */ /* 0x000fe20003800000 */
[----:B------:R-:W-:Y:S01]  /*4a80*/  IMAD.MOV.U32 R19, RZ, RZ, -0x1 ;  /* 0xffffffffff137424 */ /* 0x000fe200078e00ff */
[----:B------:R-:W-:Y:S01]  /*4a90*/  ISETP.GT.U32.AND P1, PT, R8, 0x3, PT ;  /* 0x000000030800780c */ /* 0x000fe20003f24070 */
[----:B------:R-:W-:Y:S01]  /*4aa0*/  IMAD.MOV.U32 R18, RZ, RZ, -0x1 ;  /* 0xffffffffff127424 */ /* 0x000fe200078e00ff */
[----:B------:R-:W-:Y:S02]  /*4ab0*/  SHF.R.U32.HI R2, RZ, 0x2, R8 ;  /* 0x00000002ff027819 */ /* 0x000fe40000011608 */
[----:B------:R-:W-:-:S02]  /*4ac0*/  ISETP.LT.U32.AND P1, PT, R4, 0x4, P1 ;  /* 0x000000040400780c */ /* 0x000fc40000f21070 */
[----:B------:R-:W-:Y:S01]  /*4ad0*/  LOP3.LUT R2, R2, 0x1, RZ, 0xc0, !PT ;  /* 0x0000000102027812 */ /* 0x000fe200078ec0ff */
[----:B------:R-:W0:Y:S01]  /*4ae0*/  @P4 S2R R12, SR_CgaCtaId ;  /* 0x00000000000c4919 */ /* 0x000e220000008800 */
[----:B------:R-:W-:Y:S02]  /*4af0*/  @P4 MOV R3, 0x400 ;  /* 0x0000040000034802 */ /* 0x000fe40000000f00 */
[----:B------:R-:W-:Y:S02]  /*4b00*/  ISETP.NE.U32.AND P2, PT, R2, 0x1, PT ;  /* 0x000000010200780c */ /* 0x000fe40003f45070 */
[----:B------:R-:W-:Y:S02]  /*4b10*/  LOP3.LUT R8, R8, 0x3, RZ, 0xc0, !PT ;  /* 0x0000000308087812 */ /* 0x000fe400078ec0ff */
[----:B------:R-:W-:Y:S02]  /*4b20*/  ISETP.GT.U32.AND P2, PT, R4, 0x3, !P2 ;  /* 0x000000030400780c */ /* 0x000fe40005744070 */
[----:B------:R-:W-:-:S02]  /*4b30*/  PRMT R10, RZ, 0x7610, R10 ;  /* 0x00007610ff0a7816 */ /* 0x000fc4000000000a */
[----:B------:R-:W-:Y:S02]  /*4b40*/  SEL R2, RZ, 0x1, !P2 ;  /* 0x00000001ff027807 */ /* 0x000fe40005000000 */
[----:B0-----:R-:W-:-:S04]  /*4b50*/  @P4 LEA R3, R12, R3, 0x18 ;  /* 0x000000030c034211 */ /* 0x001fc800078ec0ff */
[----:B------:R0:W-:Y:S01]  /*4b60*/  @P4 SYNCS.ARRIVE.TRANS64.A1T0 RZ, [R3+URZ+0x78], RZ ;  /* 0x000078ff03ff49a7 */ /* 0x0001e2000810003f */
[----:B------:R-:W-:-:S04]  /*4b70*/  IADD3 R16, P4, R16, UR36, RZ ;  /* 0x0000002410107c10 */ /* 0x000fc8000ff9e0ff */
[----:B------:R-:W-:Y:S02]  /*4b80*/  IADD3.X R17, R17, UR47, RZ, P4, !PT ;  /* 0x0000002f11117c10 */ /* 0x000fe4000a7fe4ff */
[----:B------:R-:W-:Y:S02]  /*4b90*/  ISETP.GE.U32.AND P4, PT, R16, UR8, PT ;  /* 0x0000000810007c0c */ /* 0x000fe4000bf86070 */
[----:B0-----:R-:W-:Y:S02]  /*4ba0*/  SEL R3, RZ, 0x1, !P1 ;  /* 0x00000001ff037807 */ /* 0x001fe40004800000 */
[----:B------:R-:W-:Y:S02]  /*4bb0*/  ISETP.GE.U32.AND.EX P1, PT, R17, UR9, PT, P4 ;  /* 0x0000000911007c0c */ /* 0x000fe4000bf26140 */
[--C-:B------:R-:W-:Y:S01]  /*4bc0*/  LOP3.LUT R0, R2, R0, R3.reuse, 0x96, !PT ;  /* 0x0000000002007212 */ /* 0x100fe200078e9603 */
[----:B------:R-:W-:Y:S01]  /*4bd0*/  IMAD.MOV.U32 R2, RZ, RZ, -0x1 ;  /* 0xffffffffff027424 */ /* 0x000fe200078e00ff */
[----:B------:R-:W-:-:S09]  /*4be0*/  PRMT R3, RZ, 0x7610, R3 ;  /* 0x00007610ff037816 */ /* 0x000fd20000000003 */
[----:B------:R-:W-:Y:S05]  /*4bf0*/  @P1 BRA `(.L_x_115) ;  /* 0x00000004005c1947 */ /* 0x000fea0003800000 */
[----:B------:R-:W0:Y:S01]  /*4c00*/  S2UR UR7, SR_CTAID.X ;  /* 0x00000000000779c3 */ /* 0x000e220000002500 */
[----:B------:R-:W-:Y:S01]  /*4c10*/  ULDC.64 UR8, c[0x0][0x628] ;  /* 0x00018a0000087ab9 */ /* 0x000fe20000000a00 */
[----:B------:R-:W-:Y:S01]  /*4c20*/  ULDC UR10, c[0x0][0x150] ;  /* 0x00005400000a7ab9 */ /* 0x000fe20000000800 */
[----:B------:R-:W-:Y:S01]  /*4c30*/  ISETP.NE.U32.AND P1, PT, RZ, UR8, PT ;  /* 0x00000008ff007c0c */ /* 0x000fe2000bf25070 */
[----:B------:R-:W-:Y:S01]  /*4c40*/  ULDC UR11, c[0x0][0x630] ;  /* 0x00018c00000b7ab9 */ /* 0x000fe20000000800 */
[----:B------:R-:W-:Y:S01]  /*4c50*/  ULDC UR13, c[0x0][0x154] ;  /* 0x00005500000d7ab9 */ /* 0x000fe20000000800 */
[----:B------:R-:W-:Y:S01]  /*4c60*/  IMAD.MOV.U32 R2, RZ, RZ, R16 ;  /* 0x000000ffff027224 */ /* 0x000fe200078e0010 */
[----:B------:R-:W-:Y:S01]  /*4c70*/  ISETP.NE.AND.EX P1, PT, RZ, UR9, PT, P1 ;  /* 0x00000009ff007c0c */ /* 0x000fe2000bf25310 */
[----:B------:R-:W1:Y:S01]  /*4c80*/  S2UR UR12, SR_CTAID.Y ;  /* 0x00000000000c79c3 */ /* 0x000e620000002600 */
[----:B0-----:R-:W-:-:S05]  /*4c90*/  I2FP.F32.U32 R3, UR7 ;  /* 0x0000000700037c45 */ /* 0x001fca0008201000 */
[----:B------:R-:W-:Y:S01]  /*4ca0*/  FMUL R13, R3, UR10 ;  /* 0x0000000a030d7c20 */ /* 0x000fe20008400000 */
[----:B------:R-:W-:-:S05]  /*4cb0*/  IMAD.MOV.U32 R3, RZ, RZ, R17 ;  /* 0x000000ffff037224 */ /* 0x000fca00078e0011 */
[----:B------:R-:W-:Y:S05]  /*4cc0*/  @!P1 BRA `(.L_x_116) ;  /* 0x0000000000289947 */ /* 0x000fea0003800000 */
[----:B------:R-:W-:Y:S02]  /*4cd0*/  ULDC UR10, c[0x0][0x634] ;  /* 0x00018d00000a7ab9 */ /* 0x000fe40000000800 */
[----:B------:R-:W-:-:S05]  /*4ce0*/  IADD3 R7, P1, R16, UR10, RZ ;  /* 0x0000000a10077c10 */ /* 0x000fca000ff3e0ff */
[----:B------:R-:W-:-:S04]  /*4cf0*/  IMAD.X R11, RZ, RZ, R17, P1 ;  /* 0x000000ffff0b7224 */ /* 0x000fc800008e0611 */
[----:B------:R-:W-:-:S04]  /*4d00*/  IMAD.WIDE.U32 R4, R11, UR8, RZ ;  /* 0x000000080b047c25 */ /* 0x000fc8000f8e00ff */
[----:B------:R-:W-:-:S04]  /*4d10*/  IMAD.WIDE.U32 R4, P1, R7, UR9, R4 ;  /* 0x0000000907047c25 */ /* 0x000fc8000f820004 */
[----:B------:R-:W-:-:S04]  /*4d20*/  IMAD.WIDE.U32 R6, R7, UR8, RZ ;  /* 0x0000000807067c25 */ /* 0x000fc8000f8e00ff */
[----:B------:R-:W-:Y:S01]  /*4d30*/  IMAD.X R3, RZ, RZ, RZ, P1 ;  /* 0x000000ffff037224 */ /* 0x000fe200008e06ff */
[----:B------:R-:W-:Y:S01]  /*4d40*/  IADD3 RZ, P1, R7, R4, RZ ;  /* 0x0000000407ff7210 */ /* 0x000fe20007f3e0ff */
[----:B------:R-:W-:-:S04]  /*4d50*/  IMAD.MOV.U32 R2, RZ, RZ, R5 ;  /* 0x000000ffff027224 */ /* 0x000fc800078e0005 */
[----:B------:R-:W-:-:S08]  /*4d60*/  IMAD.WIDE.U32.X R2, R11, UR9, R2, P1 ;  /* 0x000000090b027c25 */ /* 0x000fd000088e0402 */
.L_x_116:
[--C-:B------:R-:W-:Y:S01]  /*4d70*/  SHF.R.U64 R11, R2, UR11, R3.reuse ;  /* 0x0000000b020b7c19 */ /* 0x100fe20008001203 */
[----:B------:R-:W0:Y:S01]  /*4d80*/  F2I.U32.TRUNC.NTZ R13, R13 ;  /* 0x0000000d000d7305 */ /* 0x000e22000020f000 */
[----:B------:R-:W-:Y:S01]  /*4d90*/  SHF.R.U32.HI R2, RZ, UR11, R3 ;  /* 0x0000000bff027c19 */ /* 0x000fe20008011603 */
[----:B------:R-:W-:Y:S01]  /*4da0*/  ULDC.64 UR8, c[0x0][0x620] ;  /* 0x0001880000087ab9 */ /* 0x000fe20000000a00 */
[----:B------:R-:W-:Y:S01]  /*4db0*/  IADD3 R5, P1, RZ, -R11, RZ ;  /* 0x8000000bff057210 */ /* 0x000fe20007f3e0ff */
[----:B------:R-:W-:Y:S01]  /*4dc0*/  ULDC.64 UR14, c[0x0][0x640] ;  /* 0x00019000000e7ab9 */ /* 0x000fe20000000a00 */
[----:B-1----:R-:W-:Y:S01]  /*4dd0*/  I2FP.F32.U32 R4, UR12 ;  /* 0x0000000c00047c45 */ /* 0x002fe20008201000 */
[----:B------:R-:W-:Y:S02]  /*4de0*/  ULDC UR11, c[0x0][0x658] ;  /* 0x00019600000b7ab9 */ /* 0x000fe40000000800 */
[----:B------:R-:W-:Y:S01]  /*4df0*/  IMAD.X R2, RZ, RZ, ~R2, P1 ;  /* 0x000000ffff027224 */ /* 0x000fe200008e0e02 */
[----:B------:R-:W-:Y:S01]  /*4e00*/  ISETP.NE.U32.AND P1, PT, RZ, UR14, PT ;  /* 0x0000000eff007c0c */ /* 0x000fe2000bf25070 */
[----:B------:R-:W-:Y:S01]  /*4e10*/  FMUL R6, R4, UR13 ;  /* 0x0000000d04067c20 */ /* 0x000fe20008400000 */
[----:B------:R-:W-:Y:S01]  /*4e20*/  ULDC UR13, c[0x0][0x648] ;  /* 0x00019200000d7ab9 */ /* 0x000fe20000000800 */
[----:B------:R-:W-:Y:S01]  /*4e30*/  IMAD R4, R2, UR8, RZ ;  /* 0x0000000802047c24 */ /* 0x000fe2000f8e02ff */
[----:B------:R-:W-:Y:S01]  /*4e40*/  ISETP.NE.AND.EX P1, PT, RZ, UR15, PT, P1 ;  /* 0x0000000fff007c0c */ /* 0x000fe2000bf25310 */
[----:B------:R-:W-:Y:S01]  /*4e50*/  IMAD.WIDE.U32 R2, R5, UR8, R16 ;  /* 0x0000000805027c25 */ /* 0x000fe2000f8e0010 */
[----:B0-----:R-:W-:Y:S01]  /*4e60*/  R2UR UR8, R13 ;  /* 0x000000000d0872ca */ /* 0x001fe200000e0000 */
[----:B------:R-:W0:Y:S01]  /*4e70*/  F2I.U32.TRUNC.NTZ R6, R6 ;  /* 0x0000000600067305 */ /* 0x000e22000020f000 */
[----:B------:R-:W1:Y:S01]  /*4e80*/  LDC R13, c[0x0][0x610] ;  /* 0x00018400ff0d7b82 */ /* 0x000e620000000800 */
[----:B------:R-:W-:Y:S01]  /*4e90*/  IMAD R5, R5, UR9, R4 ;  /* 0x0000000905057c24 */ /* 0x000fe2000f8e0204 */
[----:B------:R-:W-:-:S03]  /*4ea0*/  ULDC UR9, c[0x0][0x618] ;  /* 0x0001860000097ab9 */ /* 0x000fc60000000800 */
[----:B------:R-:W-:-:S05]  /*4eb0*/  IMAD.IADD R3, R3, 0x1, R5 ;  /* 0x0000000103037824 */ /* 0x000fca00078e0205 */
[--C-:B------:R-:W-:Y:S02]  /*4ec0*/  SHF.R.U64 R14, R2, UR9, R3.reuse ;  /* 0x00000009020e7c19 */ /* 0x100fe40008001203 */
[----:B------:R-:W-:Y:S01]  /*4ed0*/  SHF.R.U32.HI R3, RZ, UR9, R3 ;  /* 0x00000009ff037c19 */ /* 0x000fe20008011603 */
[----:B------:R-:W-:Y:S01]  /*4ee0*/  ULDC UR9, c[0x0][0x608] ;  /* 0x0001820000097ab9 */ /* 0x000fe20000000800 */
[----:B0-----:R-:W-:Y:S02]  /*4ef0*/  R2UR UR10, R6 ;  /* 0x00000000060a72ca */ /* 0x001fe400000e0000 */
[--C-:B------:R-:W-:Y:S02]  /*4f00*/  SHF.R.U64 R18, R14, UR9, R3.reuse ;  /* 0x000000090e127c19 */ /* 0x100fe40008001203 */
[----:B------:R-:W-:Y:S01]  /*4f10*/  SHF.R.U32.HI R3, RZ, UR9, R3 ;  /* 0x00000009ff037c19 */ /* 0x000fe20008011603 */
[----:B------:R-:W-:-:S03]  /*4f20*/  UIADD3 UR9, -UR8, URZ, URZ ;  /* 0x0000003f08097290 */ /* 0x000fc6000fffe13f */
[--C-:B------:R-:W-:Y:S01]  /*4f30*/  SHF.R.U64 R20, R18, UR11, R3.reuse ;  /* 0x0000000b12147c19 */ /* 0x100fe20008001203 */
[----:B------:R-:W-:Y:S01]  /*4f40*/  ULDC UR8, c[0x0][0x144] ;  /* 0x0000510000087ab9 */ /* 0x000fe20000000800 */
[----:B------:R-:W-:-:S03]  /*4f50*/  SHF.R.U32.HI R3, RZ, UR11, R3 ;  /* 0x0000000bff037c19 */ /* 0x000fc60008011603 */
[----:B------:R-:W-:Y:S01]  /*4f60*/  IMAD.MOV.U32 R2, RZ, RZ, R20 ;  /* 0x000000ffff027224 */ /* 0x000fe200078e0014 */
[----:B------:R-:W-:Y:S06]  /*4f70*/  @!P1 BRA `(.L_x_117) ;  /* 0x0000000000289947 */ /* 0x000fec0003800000 */
        /* <DEDUP_REMOVED lines=10> */
.L_x_117:
[----:B------:R-:W-:Y:S01]  /*5020*/  UISETP.NE.AND UP0, UPT, UR48, URZ, UPT ;  /* 0x0000003f3000728c */ /* 0x000fe2000bf05270 */
[----:B------:R-:W-:Y:S01]  /*5030*/  SHF.R.U64 R3, R2, UR13, R3 ;  /* 0x0000000d02037c19 */ /* 0x000fe20008001203 */
[----:B------:R-:W-:Y:S01]  /*5040*/  UIADD3 UR10, -UR10, URZ, URZ ;  /* 0x0000003f0a0a7290 */ /* 0x000fe2000fffe13f */
[----:B------:R-:W-:Y:S01]  /*5050*/  LOP3.LUT R2, R18, UR6, RZ, 0xc0, !PT ;  /* 0x0000000612027c12 */ /* 0x000fe2000f8ec0ff */
[----:B------:R-:W-:Y:S02]  /*5060*/  UIMAD UR7, UR8, UR9, UR7 ;  /* 0x00000009080772a4 */ /* 0x000fe4000f8e0207 */
[----:B------:R-:W-:Y:S01]  /*5070*/  IMAD.MOV R5, RZ, RZ, -R3 ;  /* 0x000000ffff057224 */ /* 0x000fe200078e0a03 */
[----:B------:R-:W-:Y:S01]  /*5080*/  ULDC UR8, c[0x0][0x148] ;  /* 0x0000520000087ab9 */ /* 0x000fe20000000800 */
[----:B------:R-:W-:Y:S01]  /*5090*/  IMAD R4, R3, UR5, R2 ;  /* 0x0000000503047c24 */ /* 0x000fe2000f8e0202 */
[----:B------:R-:W-:Y:S02]  /*50a0*/  LOP3.LUT R3, R14, UR4, RZ, 0xc0, !PT ;  /* 0x000000040e037c12 */ /* 0x000fe4000f8ec0ff */
[----:B------:R-:W-:Y:S01]  /*50b0*/  @UP0 UIMAD UR7, UR8, UR10, UR12 ;  /* 0x0000000a080702a4 */ /* 0x000fe2000f8e020c */
[----:B------:R-:W-:-:S02]  /*50c0*/  PLOP3.LUT P1, PT, PT, PT, UP0, 0x80, 0x0 ;  /* 0x000000000000781c */ /* 0x000fc40003f2f008 */
[----:B------:R-:W-:Y:S02]  /*50d0*/  ULDC UR8, c[0x0][0x638] ;  /* 0x00018e0000087ab9 */ /* 0x000fe40000000800 */
[----:B------:R-:W-:Y:S02]  /*50e0*/  IMAD R2, R5, UR8, R20 ;  /* 0x0000000805027c24 */ /* 0x000fe4000f8e0214 */
[----:B-1----:R-:W-:Y:S01]  /*50f0*/  IMAD R13, R4, R13, UR7 ;  /* 0x00000007040d7e24 */ /* 0x002fe2000f8e020d */
[----:B------:R-:W-:Y:S01]  /*5100*/  ULDC UR7, c[0x0][0x600] ;  /* 0x0001800000077ab9 */ /* 0x000fe20000000800 */
[----:B------:R-:W-:Y:S02]  /*5110*/  IMAD.MOV.U32 R4, RZ, RZ, 0x1 ;  /* 0x00000001ff047424 */ /* 0x000fe400078e00ff */
[----:B------:R-:W-:-:S03]  /*5120*/  IMAD R2, R2, UR7, R3 ;  /* 0x0000000702027c24 */ /* 0x000fc6000f8e0203 */
[----:B------:R-:W-:Y:S02]  /*5130*/  PRMT R3, R4, 0x7610, R3 ;  /* 0x0000761004037816 */ /* 0x000fe40000000003 */
[----:B------:R-:W-:Y:S02]  /*5140*/  SEL R18, R2, R13, !P1 ;  /* 0x0000000d02127207 */ /* 0x000fe40004800000 */
[----:B------:R-:W-:Y:S01]  /*5150*/  SEL R19, R13, R2, !P1 ;  /* 0x000000020d137207 */ /* 0x000fe20004800000 */
[----:B------:R-:W-:-:S07]  /*5160*/  IMAD.MOV.U32 R2, RZ, RZ, R11 ;  /* 0x000000ffff027224 */ /* 0x000fce00078e000b */
.L_x_115:
[----:B------:R-:W-:Y:S05]  /*5170*/  BSYNC B1 ;  /* 0x0000000000017941 */ /* 0x000fea0003800000 */
.L_x_114:
[----:B------:R-:W-:-:S13]  /*5180*/  LOP3.LUT P1, RZ, R3, 0xff, RZ, 0xc0, !PT ;  /* 0x000000ff03ff7812 */ /* 0x000fda000782c0ff */
[----:B------:R-:W-:Y:S05]  /*5190*/  @P1 BRA `(.L_x_118) ;  /* 0xfffffff400201947 */ /* 0x000fea000383ffff */
[----:B------:R-:W-:Y:S05]  /*51a0*/  BSYNC B0 ;  /* 0x0000000000007941 */ /* 0x000fea0003800000 */
.L_x_106:
[----:B------:R-:W-:-:S03]  /*51b0*/  UMOV UR7, 0xffffffff ;  /* 0xffffffff00077882 */ /* 0x000fc60000000000 */
[----:B------:R-:W-:Y:S05]  /*51c0*/  BRA.DIV UR7, `(.L_x_119) ;  /* 0x0000000607447947 */ /* 0x000fea000b800000 */
[----:B------:R-:W-:-:S13]  /*51d0*/  ELECT P6, URZ, PT ;  /* 0x00000000003f782f */ /* 0x000fda00038c0000 */
.L_x_135:
[----:B------:R-:W-:Y:S04]  /*51e0*/  BSSY B0, `(.L_x_120) ;  /* 0x000002c000007945 */ /* 0x000fe80003800000 */
[----:B------:R-:W-:Y:S05]  /*51f0*/  @!P6 BRA `(.L_x_121) ;  /* 0x0000000000a8e947 */ /* 0x000fea0003800000 */
[----:B------:R-:W-:-:S04]  /*5200*/  ULOP3.LUT UR7, UR46, 0x2, URZ, 0xfc, !UPT ;  /* 0x000000022e077892 */ /* 0x000fc8000f8efc3f */
[----:B------:R-:W-:-:S06]  /*5210*/  UISETP.NE.AND UP0, UPT, UR7, 0x3, UPT ;  /* 0x000000030700788c */ /* 0x000fcc000bf05270 */
[----:B------:R-:W-:-:S13]  /*5220*/  PLOP3.LUT P0, PT, PT, PT, UP0, 0x80, 0x0 ;  /* 0x000000000000781c */ /* 0x000fda0003f0f008 */
[----:B------:R-:W-:Y:S05]  /*5230*/  @!P0 BRA `(.L_x_122) ;  /* 0x0000000000048947 */ /* 0x000fea0003800000 */
[----:B------:R-:W-:Y:S01]  /*5240*/  BPT.TRAP 0x1 ;  /* 0x000000040000795c */ /* 0x000fe20000300000 */
.L_x_122:
[----:B------:R-:W0:Y:S01]  /*5250*/  S2R R3, SR_CgaCtaId ;  /* 0x0000000000037919 */ /* 0x000e220000008800 */
[----:B------:R-:W-:-:S04]  /*5260*/  MOV R2, 0x400 ;  /* 0x0000040000027802 */ /* 0x000fc80000000f00 */
[----:B0-----:R-:W-:Y:S02]  /*5270*/  LEA R3, R3, R2, 0x18 ;  /* 0x0000000203037211 */ /* 0x001fe400078ec0ff */
[----:B------:R-:W-:-:S03]  /*5280*/  SHF.L.U32 R2, R0, 0x1f, RZ ;  /* 0x0000001f00027819 */ /* 0x000fc600000006ff */
[----:B------:R-:W-:-:S04]  /*5290*/  VIADD R3, R3, 0x20 ;  /* 0x0000002003037836 */ /* 0x000fc80000000000 */
[C---:B------:R-:W-:Y:S02]  /*52a0*/  IMAD R7, R8.reuse, 0x8, R3 ;  /* 0x0000000808077824 */ /* 0x040fe400078e0203 */
[----:B------:R-:W-:Y:S02]  /*52b0*/  VIADD R8, R8, 0x1 ;  /* 0x0000000108087836 */ /* 0x000fe40000000000 */
[----:B------:R-:W0:Y:S03]  /*52c0*/  SYNCS.PHASECHK.TRANS64.TRYWAIT P0, [R7+URZ], R2 ;  /* 0x00000002070075a7 */ /* 0x000e26000800017f */
[----:B------:R-:W-:-:S04]  /*52d0*/  ISETP.NE.AND P1, PT, R8, 0x4, PT ;  /* 0x000000040800780c */ /* 0x000fc80003f25270 */
[----:B------:R-:W-:Y:S02]  /*52e0*/  SEL R5, RZ, 0x1, P1 ;  /* 0x00000001ff057807 */ /* 0x000fe40000800000 */
[----:B------:R-:W-:Y:S02]  /*52f0*/  SEL R8, R8, RZ, P1 ;  /* 0x000000ff08087207 */ /* 0x000fe40000800000 */
[----:B------:R-:W-:-:S03]  /*5300*/  LOP3.LUT R5, R0, R5, RZ, 0x3c, !PT ;  /* 0x0000000500057212 */ /* 0x000fc600078e3cff */
[----:B------:R-:W-:Y:S01]  /*5310*/  IMAD R9, R8, 0x8, R3 ;  /* 0x0000000808097824 */ /* 0x000fe200078e0203 */
[----:B------:R-:W-:Y:S01]  /*5320*/  SHF.L.U32 R4, R5, 0x1f, RZ ;  /* 0x0000001f05047819 */ /* 0x000fe200000006ff */
[----:B0-----:R-:W-:Y:S06]  /*5330*/  @!P0 BRA `(.L_x_123) ;  /* 0x0000000400088947 */ /* 0x001fec0003800000 */
.L_x_136:
[----:B------:R-:W1:Y:S01]  /*5340*/  SYNCS.PHASECHK.TRANS64.TRYWAIT P0, [R9+URZ], R4 ;  /* 0x00000004090075a7 */ /* 0x000e62000800017f */
[----:B------:R-:W-:-:S05]  /*5350*/  VIADD R0, R8, 0x1 ;  /* 0x0000000108007836 */ /* 0x000fca0000000000 */
[----:B------:R-:W-:-:S04]  /*5360*/  ISETP.NE.AND P1, PT, R0, 0x4, PT ;  /* 0x000000040000780c */ /* 0x000fc80003f25270 */
[----:B0-----:R-:W-:Y:S02]  /*5370*/  SEL R2, RZ, 0x1, P1 ;  /* 0x00000001ff027807 */ /* 0x001fe40000800000 */
[----:B------:R-:W-:Y:S02]  /*5380*/  SEL R0, R0, RZ, P1 ;  /* 0x000000ff00007207 */ /* 0x000fe40000800000 */
[----:B------:R-:W-:-:S03]  /*5390*/  LOP3.LUT R7, R5, R2, RZ, 0x3c, !PT ;  /* 0x0000000205077212 */ /* 0x000fc600078e3cff */
[----:B------:R-:W-:Y:S01]  /*53a0*/  IMAD R6, R0, 0x8, R3 ;  /* 0x0000000800067824 */ /* 0x000fe200078e0203 */
[----:B------:R-:W-:Y:S01]  /*53b0*/  SHF.L.U32 R5, R7, 0x1f, RZ ;  /* 0x0000001f07057819 */ /* 0x000fe200000006ff */
[----:B-1----:R-:W-:Y:S06]  /*53c0*/  @!P0 BRA `(.L_x_124) ;  /* 0x0000000000f88947 */ /* 0x002fec0003800000 */
.L_x_137:
[----:B------:R-:W1:Y:S01]  /*53d0*/  SYNCS.PHASECHK.TRANS64.TRYWAIT P0, [R6+URZ], R5 ;  /* 0x00000005060075a7 */ /* 0x000e62000800017f */
[----:B------:R-:W-:-:S05]  /*53e0*/  VIADD R0, R0, 0x1 ;  /* 0x0000000100007836 */ /* 0x000fca0000000000 */
[----:B------:R-:W-:-:S04]  /*53f0*/  ISETP.NE.AND P1, PT, R0, 0x4, PT ;  /* 0x000000040000780c */ /* 0x000fc80003f25270 */
[----:B------:R-:W-:Y:S02]  /*5400*/  SEL R2, RZ, 0x1, P1 ;  /* 0x00000001ff027807 */ /* 0x000fe40000800000 */
[----:B------:R-:W-:Y:S02]  /*5410*/  SEL R0, R0, RZ, P1 ;  /* 0x000000ff00007207 */ /* 0x000fe40000800000 */
[----:B------:R-:W-:Y:S01]  /*5420*/  LOP3.LUT R2, R7, R2, RZ, 0x3c, !PT ;  /* 0x0000000207027212 */ /* 0x000fe200078e3cff */
[----:B-1----:R-:W-:Y:S06]  /*5430*/  @!P0 BRA `(.L_x_125) ;  /* 0x0000000000f08947 */ /* 0x002fec0003800000 */
.L_x_138:
[----:B------:R-:W-:Y:S01]  /*5440*/  IMAD R3, R0, 0x8, R3 ;  /* 0x0000000800037824 */ /* 0x000fe200078e0203 */
[----:B------:R-:W-:-:S07]  /*5450*/  SHF.L.U32 R0, R2, 0x1f, RZ ;  /* 0x0000001f02007819 */ /* 0x000fce00000006ff */
.L_x_126:
[----:B---3--:R3:W4:Y:S02]  /*5460*/  SYNCS.PHASECHK.TRANS64.TRYWAIT P0, [R3+URZ], R0 ;  /* 0x00000000030075a7 */ /* 0x008724000800017f */
[----:B----4-:R-:W-:Y:S05]  /*5470*/  @!P0 NANOSLEEP.SYNCS 0x989680 ;  /* 0x009896800000895d */ /* 0x010fea0003900000 */
[----:B------:R-:W4:Y:S02]  /*5480*/  @!P0 SYNCS.PHASECHK.TRANS64 P0, [R3+URZ], R0 ;  /* 0x00000000030085a7 */ /* 0x000f24000800007f */
[----:B----4-:R-:W-:Y:S05]  /*5490*/  @!P0 BRA `(.L_x_126) ;  /* 0xfffffffc00f08947 */ /* 0x010fea000383ffff */
.L_x_121:
[----:B------:R-:W-:Y:S05]  /*54a0*/  BSYNC B0 ;  /* 0x0000000000007941 */ /* 0x000fea0003800000 */
.L_x_120:
[----:B------:R-:W-:Y:S05]  /*54b0*/  EXIT ;  /* 0x000000000000794d */ /* 0x000fea0003800000 */
.L_x_18:
[----:B0-----:R0:W1:Y:S02]  /*54c0*/  SYNCS.PHASECHK.TRANS64.TRYWAIT P0, [R62+URZ+-0x8], R3 ;  /* 0xfffff8033e0075a7 */ /* 0x001064000800017f */
[----:B-1----:R-:W-:Y:S05]  /*54d0*/  @!P0 NANOSLEEP.SYNCS 0x989680 ;  /* 0x009896800000895d */ /* 0x002fea0003900000 */
[----:B------:R-:W1:Y:S02]  /*54e0*/  @!P0 SYNCS.PHASECHK.TRANS64 P0, [R62+URZ+-0x8], R3 ;  /* 0xfffff8033e0085a7 */ /* 0x000e64000800007f */
[----:B-1----:R-:W-:Y:S05]  /*54f0*/  @!P0 BRA `(.L_x_18) ;  /* 0xfffffffc00f08947 */ /* 0x002fea000383ffff */
[----:B------:R-:W-:Y:S05]  /*5500*/  BRA `(.L_x_127) ;  /* 0xffffffc000cc7947 */ /* 0x000fea000383ffff */
.L_x_23:
[----:B-1----:R1:W2:Y:S02]  /*5510*/  SYNCS.PHASECHK.TRANS64.TRYWAIT P1, [R3+URZ], R0 ;  /* 0x00000000030075a7 */ /* 0x0022a4000802017f */
[----:B--2---:R-:W-:Y:S05]  /*5520*/  @!P1 NANOSLEEP.SYNCS 0x989680 ;  /* 0x009896800000995d */ /* 0x004fea0003900000 */
[----:B------:R-:W2:Y:S02]  /*5530*/  @!P1 SYNCS.PHASECHK.TRANS64 P1, [R3+URZ], R0 ;  /* 0x00000000030095a7 */ /* 0x000ea4000802007f */
[----:B--2---:R-:W-:Y:S05]  /*5540*/  @!P1 BRA `(.L_x_23) ;  /* 0xfffffffc00f09947 */ /* 0x004fea000383ffff */
[----:B------:R-:W-:Y:S05]  /*5550*/  BRA `(.L_x_22) ;  /* 0xffffffc400407947 */ /* 0x000fea000383ffff */
.L_x_28:
[----:B-1----:R-:W-:-:S04]  /*5560*/  IMAD.U32 R5, RZ, RZ, UR4 ;  /* 0x00000004ff057e24 */ /* 0x002fc8000f8e00ff */
[----:B------:R1:W2:Y:S03]  /*5570*/  SYNCS.PHASECHK.TRANS64.TRYWAIT P1, [R5+URZ], R4 ;  /* 0x00000004050075a7 */ /* 0x0002a6000802017f */
[----:B--2---:R-:W-:Y:S05]  /*5580*/  @!P1 NANOSLEEP.SYNCS 0x989680 ;  /* 0x009896800000995d */ /* 0x004fea0003900000 */
[----:B------:R-:W2:Y:S02]  /*5590*/  @!P1 SYNCS.PHASECHK.TRANS64 P1, [R5+URZ], R4 ;  /* 0x00000004050095a7 */ /* 0x000ea4000802007f */
[----:B--2---:R-:W-:Y:S05]  /*55a0*/  @!P1 BRA `(.L_x_28) ;  /* 0xfffffffc00ec9947 */ /* 0x004fea000383ffff */
[----:B------:R-:W-:Y:S05]  /*55b0*/  BRA `(.L_x_27) ;  /* 0xffffffc4009c7947 */ /* 0x000fea000383ffff */
.L_x_34:
[----:B0-----:R0:W1:Y:S02]  /*55c0*/  SYNCS.PHASECHK.TRANS64.TRYWAIT P0, [R62+URZ+0x8], R3 ;  /* 0x000008033e0075a7 */ /* 0x001064000800017f */
[----:B-1----:R-:W-:Y:S05]  /*55d0*/  @!P0 NANOSLEEP.SYNCS 0x989680 ;  /* 0x009896800000895d */ /* 0x002fea0003900000 */
[----:B------:R-:W1:Y:S02]  /*55e0*/  @!P0 SYNCS.PHASECHK.TRANS64 P0, [R62+URZ+0x8], R3 ;  /* 0x000008033e0085a7 */ /* 0x000e64000800007f */
[----:B-1----:R-:W-:Y:S05]  /*55f0*/  @!P0 BRA `(.L_x_34) ;  /* 0xfffffffc00f08947 */ /* 0x002fea000383ffff */
[----:B------:R-:W-:Y:S05]  /*5600*/  BRA `(.L_x_128) ;  /* 0xffffffc8008c7947 */ /* 0x000fea000383ffff */
.L_x_107:
[----:B------:R-:W-:Y:S01]  /*5610*/  BSSY B1, `(.L_x_129) ;  /* 0x0000006000017945 */ /* 0x000fe20003800000 */
[----:B------:R-:W-:-:S07]  /*5620*/  IMAD.MOV.U32 R15, RZ, RZ, -0x1 ;  /* 0xffffffffff0f7424 */ /* 0x000fce00078e00ff */
[----:B--2---:R-:W-:Y:S05]  /*5630*/  WARPSYNC.COLLECTIVE R15, `(.L_x_130) ;  /* 0x000000000f0c7348 */ /* 0x004fea0003c00000 */
[----:B------:R-:W-:Y:S02]  /*5640*/  ELECT P6, UR62, PT ;  /* 0x00000000003e782f */ /* 0x000fe400038c0000 */
[----:B------:R-:W-:Y:S01]  /*5650*/  MOV R14, UR62 ;  /* 0x0000003e000e7c02 */ /* 0x000fe20008000f00 */
[----:B--2---:R-:W-:Y:S10]  /*5660*/  ENDCOLLECTIVE ;  /* 0x000000000000791b */ /* 0x004ff40003800000 */
.L_x_130:
[----:B------:R-:W-:Y:S05]  /*5670*/  BSYNC B1 ;  /* 0x0000000000017941 */ /* 0x000fea0003800000 */
.L_x_129:
[----:B------:R-:W-:Y:S05]  /*5680*/  BRA `(.L_x_131) ;  /* 0xffffffec00f07947 */ /* 0x000fea000383ffff */
.L_x_110:
[----:B0-----:R0:W1:Y:S02]  /*5690*/  SYNCS.PHASECHK.TRANS64.TRYWAIT P1, [R14+URZ+0x20], R5 ;  /* 0x000020050e0075a7 */ /* 0x001064000802017f */
[----:B-1----:R-:W-:Y:S05]  /*56a0*/  @!P1 NANOSLEEP.SYNCS 0x989680 ;  /* 0x009896800000995d */ /* 0x002fea0003900000 */
[----:B------:R-:W1:Y:S02]  /*56b0*/  @!P1 SYNCS.PHASECHK.TRANS64 P1, [R14+URZ+0x20], R5 ;  /* 0x000020050e0095a7 */ /* 0x000e64000802007f */
[----:B-1----:R-:W-:Y:S05]  /*56c0*/  @!P1 BRA `(.L_x_110) ;  /* 0xfffffffc00f09947 */ /* 0x002fea000383ffff */
[----:B------:R-:W-:Y:S05]  /*56d0*/  BRA `(.L_x_132) ;  /* 0xfffffff0002c7947 */ /* 0x000fea000383ffff */
.L_x_119:
[----:B------:R-:W-:Y:S01]  /*56e0*/  BSSY B0, `(.L_x_133) ;  /* 0x0000006000007945 */ /* 0x000fe20003800000 */
[----:B------:R-:W-:-:S07]  /*56f0*/  IMAD.MOV.U32 R15, RZ, RZ, -0x1 ;  /* 0xffffffffff0f7424 */ /* 0x000fce00078e00ff */
[----:B--2---:R-:W-:Y:S05]  /*5700*/  WARPSYNC.COLLECTIVE R15, `(.L_x_134) ;  /* 0x000000000f0c7348 */ /* 0x004fea0003c00000 */
[----:B------:R-:W-:Y:S02]  /*5710*/  ELECT P6, UR62, PT ;  /* 0x00000000003e782f */ /* 0x000fe400038c0000 */
[----:B------:R-:W-:Y:S01]  /*5720*/  MOV R14, UR62 ;  /* 0x0000003e000e7c02 */ /* 0x000fe20008000f00 */
[----:B--2---:R-:W-:Y:S10]  /*5730*/  ENDCOLLECTIVE ;  /* 0x000000000000791b */ /* 0x004ff40003800000 */
.L_x_134:
[----:B------:R-:W-:Y:S05]  /*5740*/  BSYNC B0 ;  /* 0x0000000000007941 */ /* 0x000fea0003800000 */
.L_x_133:
[----:B------:R-:W-:Y:S05]  /*5750*/  BRA `(.L_x_135) ;  /* 0xfffffff800a07947 */ /* 0x000fea000383ffff */
.L_x_123:
[----:B0-----:R0:W1:Y:S02]  /*5760*/  SYNCS.PHASECHK.TRANS64.TRYWAIT P0, [R7+URZ], R2 ;  /* 0x00000002070075a7 */ /* 0x001064000800017f */
[----:B-1----:R-:W-:Y:S05]  /*5770*/  @!P0 NANOSLEEP.SYNCS 0x989680 ;  /* 0x009896800000895d */ /* 0x002fea0003900000 */
[----:B------:R-:W1:Y:S02]  /*5780*/  @!P0 SYNCS.PHASECHK.TRANS64 P0, [R7+URZ], R2 ;  /* 0x00000002070085a7 */ /* 0x000e64000800007f */
[----:B-1----:R-:W-:Y:S05]  /*5790*/  @!P0 BRA `(.L_x_123) ;  /* 0xfffffffc00f08947 */ /* 0x002fea000383ffff */
[----:B------:R-:W-:Y:S05]  /*57a0*/  BRA `(.L_x_136) ;  /* 0xfffffff800e47947 */ /* 0x000fea000383ffff */
.L_x_124:
[----:B0-----:R0:W1:Y:S02]  /*57b0*/  SYNCS.PHASECHK.TRANS64.TRYWAIT P0, [R9+URZ], R4 ;  /* 0x00000004090075a7 */ /* 0x001064000800017f */
[----:B-1----:R-:W-:Y:S05]  /*57c0*/  @!P0 NANOSLEEP.SYNCS 0x989680 ;  /* 0x009896800000895d */ /* 0x002fea0003900000 */
[----:B------:R-:W1:Y:S02]  /*57d0*/  @!P0 SYNCS.PHASECHK.TRANS64 P0, [R9+URZ], R4 ;  /* 0x00000004090085a7 */ /* 0x000e64000800007f */
[----:B-1----:R-:W-:Y:S05]  /*57e0*/  @!P0 BRA `(.L_x_124) ;  /* 0xfffffffc00f08947 */ /* 0x002fea000383ffff */
[----:B------:R-:W-:Y:S05]  /*57f0*/  BRA `(.L_x_137) ;  /* 0xfffffff800f47947 */ /* 0x000fea000383ffff */
.L_x_125:
[----:B-1----:R1:W3:Y:S02]  /*5800*/  SYNCS.PHASECHK.TRANS64.TRYWAIT P0, [R6+URZ], R5 ;  /* 0x00000005060075a7 */ /* 0x0022e4000800017f */
[----:B---3--:R-:W-:Y:S05]  /*5810*/  @!P0 NANOSLEEP.SYNCS 0x989680 ;  /* 0x009896800000895d */ /* 0x008fea0003900000 */
[----:B------:R-:W3:Y:S02]  /*5820*/  @!P0 SYNCS.PHASECHK.TRANS64 P0, [R6+URZ], R5 ;  /* 0x00000005060085a7 */ /* 0x000ee4000800007f */
[----:B---3--:R-:W-:Y:S05]  /*5830*/  @!P0 BRA `(.L_x_125) ;  /* 0xfffffffc00f08947 */ /* 0x008fea000383ffff */
[----:B------:R-:W-:Y:S05]  /*5840*/  BRA `(.L_x_138) ;  /* 0xfffffff800fc7947 */ /* 0x000fea000383ffff */
.L_x_139:
[----:B------:R-:W-:-:S00]  /*5850*/  BRA `(.L_x_139) ;  /* 0xfffffffc00fc7947 */ /* 0x000fc0000383ffff */
[----:B------:R-:W-:-:S00]  /*5860*/  NOP ;  /* 0x0000000000007918 */ /* 0x000fc00000000000 */
        /* <DEDUP_REMOVED lines=9> */
.L_x_140:


//--------------------- .nv.global.init           --------------------------
	.section	.nv.global.init,"aw",@progbits
.nv.global.init:
	.type		$str$22,@object
	.size		$str$22,($str$23 - $str$22)
$str$22:
        /*0000*/ 	.byte	0x6b, 0x5f, 0x74, 0x69, 0x6c, 0x65, 0x5f, 0x63, 0x6f, 0x75, 0x6e, 0x74, 0x20, 0x3e, 0x3d, 0x20
        /*0010*/ 	.byte	0x31, 0x00
	.type		$str$23,@object
	.size		$str$23,(__unnamed_1 - $str$23)
$str$23:
        /*0012*/ 	.byte	0x2f, 0x74, 0x6d, 0x70, 0x2f, 0x63, 0x75, 0x74, 0x6c, 0x61, 0x73, 0x73, 0x5f, 0x73, 0x77, 0x65
        /*0022*/ 	.byte	0x65, 0x70, 0x5f, 0x73, 0x72, 0x63, 0x2f, 0x69, 0x6e, 0x63, 0x6c, 0x75, 0x64, 0x65, 0x2f, 0x63
        /*0032*/ 	.byte	0x75, 0x74, 0x6c, 0x61, 0x73, 0x73, 0x2f, 0x67, 0x65, 0x6d, 0x6d, 0x2f, 0x63, 0x6f, 0x6c, 0x6c
        /*0042*/ 	.byte	0x65, 0x63, 0x74, 0x69, 0x76, 0x65, 0x2f, 0x73, 0x6d, 0x39, 0x30, 0x5f, 0x6d, 0x6d, 0x61, 0x5f
        /*0052*/ 	.byte	0x74, 0x6d, 0x61, 0x5f, 0x67, 0x6d, 0x6d, 0x61, 0x5f, 0x73, 0x73, 0x5f, 0x77, 0x61, 0x72, 0x70
        /*0062*/ 	.byte	0x73, 0x70, 0x65, 0x63, 0x69, 0x61, 0x6c, 0x69, 0x7a, 0x65, 0x64, 0x2e, 0x68, 0x70, 0x70, 0x00
	.type		__unnamed_1,@object
	.size		__unnamed_1,(.L_0 - __unnamed_1)
__unnamed_1:
        /*0072*/ 	.byte	0x76, 0x6f, 0x69, 0x64, 0x20, 0x63, 0x75, 0x74, 0x6c, 0x61, 0x73, 0x73, 0x3a, 0x3a, 0x67, 0x65
        /* <DEDUP_REMOVED lines=172> */
        /*0b42*/ 	.byte	0x5d, 0x00
.L_0:


//--------------------- .nv.shared._ZN7cutlass13device_kernelINS_4gemm6kernel13GemmUniversalIN4cute5tupleIJiiiiEEENS1_10collective13CollectiveMmaINS1_34MainloopSm90TmaGmmaWarpSpecializedILi4ENS5_IJNS4_1CILi1EEENSA_ILi2EEESB_EEENS1_32KernelTmaWarpSpecializedPingpongEEENS5_IJNSA_ILi64EEESG_NSA_ILi32EEEEEEaNS5_IJlSB_lEEEaSJ_NS4_8TiledMMAINS4_8MMA_AtomIJNS4_4SM904GMMA26MMA_64x64x32_S32S8S8_SS_TNEEEENS4_6LayoutINS5_IJSB_SB_SB_EEENS5_IJNSA_ILi0EEESS_SS_EEEEENS5_IJNS4_10UnderscoreESV_SV_EEEEENS4_23SM90_TMA_LOAD_MULTICASTENS4_14ComposedLayoutINS4_7SwizzleILi1ELi4ELi3EEENS4_18smem_ptr_flag_bitsILi8EEENSQ_INS5_IJNSA_ILi8EEESH_EEENS5_IJSH_SB_EEEEEEEvNS4_8identityENS4_13SM90_TMA_LOADES18_vS19_EENS_8epilogue10collective6detail29Sm90TmaWarpSpecializedAdapterINS1D_15DefaultEpilogueIaSJ_SJ_NS1C_6thread17LinearCombinationIaLi1EiiLNS1H_9ScaleType4KindE0ELNS_15FloatRoundStyleE2EaEENS1_15EpilogueDefaultEEEEEvvEEEEvNT_6ParamsE --------------------------
	.section	.nv.shared._ZN7cutlass13device_kernelINS_4gemm6kernel13GemmUniversalIN4cute5tupleIJiiiiEEENS1_10collective13CollectiveMmaINS1_34MainloopSm90TmaGmmaWarpSpecializedILi4ENS5_IJNS4_1CILi1EEENSA_ILi2EEESB_EEENS1_32KernelTmaWarpSpecializedPingpongEEENS5_IJNSA_ILi64EEESG_NSA_ILi32EEEEEEaNS5_IJlSB_lEEEaSJ_NS4_8TiledMMAINS4_8MMA_AtomIJNS4_4SM904GMMA26MMA_64x64x32_S32S8S8_SS_TNEEEENS4_6LayoutINS5_IJSB_SB_SB_EEENS5_IJNSA_ILi0EEESS_SS_EEEEENS5_IJNS4_10UnderscoreESV_SV_EEEEENS4_23SM90_TMA_LOAD_MULTICASTENS4_14ComposedLayoutINS4_7SwizzleILi1ELi4ELi3EEENS4_18smem_ptr_flag_bitsILi8EEENSQ_INS5_IJNSA_ILi8EEESH_EEENS5_IJSH_SB_EEEEEEEvNS4_8identityENS4_13SM90_TMA_LOADES18_vS19_EENS_8epilogue10collective6detail29Sm90TmaWarpSpecializedAdapterINS1D_15DefaultEpilogueIaSJ_SJ_NS1C_6thread17LinearCombinationIaLi1EiiLNS1H_9ScaleType4KindE0ELNS_15FloatRoundStyleE2EaEENS1_15EpilogueDefaultEEEEEvvEEEEvNT_6ParamsE,"aw",@nobits
	.sectionflags	@""
	.align	16
	.zero		1024


//--------------------- .nv.shared.reserved.0     --------------------------
	.section	.nv.shared.reserved.0,"aw",@nobits
	.weak		__nv_reservedSMEM_offset_0_alias
	.size		__nv_reservedSMEM_offset_0_alias, 0, 0
	.other		__nv_reservedSMEM_offset_0_alias,@"STO_CUDA_RESERVED_SHARED STV_DEFAULT"
__nv_reservedSMEM_offset_0_alias:
	.zero		0


//--------------------- .nv.global                --------------------------
	.section	.nv.global,"aw",@nobits
.nv.global:
	.type		_ZN39_INTERNAL_9d6c2f03_4_k_cu_8bafea02_44694cute1_E,@object
	.size		_ZN39_INTERNAL_9d6c2f03_4_k_cu_8bafea02_44694cute1_E,(_ZN39_INTERNAL_9d6c2f03_4_k_cu_8bafea02_44694cuda3std3__45__cpo6cbeginE - _ZN39_INTERNAL_9d6c2f03_4_k_cu_8bafea02_44694cute1_E)
_ZN39_INTERNAL_9d6c2f03_4_k_cu_8bafea02_44694cute1_E:
	.zero		1
	.type		_ZN39_INTERNAL_9d6c2f03_4_k_cu_8bafea02_44694cuda3std3__45__cpo6cbeginE,@object
	.size		_ZN39_INTERNAL_9d6c2f03_4_k_cu_8bafea02_44694cuda3std3__45__cpo6cbeginE,(_ZN39_INTERNAL_9d6c2f03_4_k_cu_8bafea02_44694cuda3std3__48in_placeE - _ZN39_INTERNAL_9d6c2f03_4_k_cu_8bafea02_44694cuda3std3__45__cpo6cbeginE)
_ZN39_INTERNAL_9d6c2f03_4_k_cu_8bafea02_44694cuda3std3__45__cpo6cbeginE:
	.zero		1
	.type		_ZN39_INTERNAL_9d6c2f03_4_k_cu_8bafea02_44694cuda3std3__48in_placeE,@object
	.size		_ZN39_INTERNAL_9d6c2f03_4_k_cu_8bafea02_44694cuda3std3__48in_placeE,(_ZN39_INTERNAL_9d6c2f03_4_k_cu_8bafea02_44694cuda3std6ranges3__45__cpo9iter_moveE - _ZN39_INTERNAL_9d6c2f03_4_k_cu_8bafea02_44694cuda3std3__48in_placeE)
_ZN39_INTERNAL_9d6c2f03_4_k_cu_8bafea02_44694cuda3std3__48in_placeE:
	.zero		1
	.type		_ZN39_INTERNAL_9d6c2f03_4_k_cu_8bafea02_44694cuda3std6ranges3__45__cpo9iter_moveE,@object
	.size		_ZN39_INTERNAL_9d6c2f03_4_k_cu_8bafea02_44694cuda3std6ranges3__45__cpo9iter_moveE,(_ZN39_INTERNAL_9d6c2f03_4_k_cu_8bafea02_44694cuda3std3__45__cpo5beginE - _ZN39_INTERNAL_9d6c2f03_4_k_cu_8bafea02_44694cuda3std6ranges3__45__cpo9iter_moveE)
_ZN39_INTERNAL_9d6c2f03_4_k_cu_8bafea02_44694cuda3std6ranges3__45__cpo9iter_moveE:
	.zero		1
	.type		_ZN39_INTERNAL_9d6c2f03_4_k_cu_8bafea02_44694cuda3std3__45__cpo5beginE,@object
	.size		_ZN39_INTERNAL_9d6c2f03_4_k_cu_8bafea02_44694cuda3std3__45__cpo5beginE,(_ZN39_INTERNAL_9d6c2f03_4_k_cu_8bafea02_44694cuda3std3__441_GLOBAL__N__9d6c2f03_4_k_cu_8bafea02_44696ignoreE - _ZN39_INTERNAL_9d6c2f03_4_k_cu_8bafea02_44694cuda3std3__45__cpo5beginE)
_ZN39_INTERNAL_9d6c2f03_4_k_cu_8bafea02_44694cuda3std3__45__cpo5beginE:
	.zero		1
	.type		_ZN39_INTERNAL_9d6c2f03_4_k_cu_8bafea02_44694cuda3std3__441_GLOBAL__N__9d6c2f03_4_k_cu_8bafea02_44696ignoreE,@object
	.size		_ZN39_INTERNAL_9d6c2f03_4_k_cu_8bafea02_44694cuda3std3__441_GLOBAL__N__9d6c2f03_4_k_cu_8bafea02_44696ignoreE,(_ZN39_INTERNAL_9d6c2f03_4_k_cu_8bafea02_44694cute7productE - _ZN39_INTERNAL_9d6c2f03_4_k_cu_8bafea02_44694cuda3std3__441_GLOBAL__N__9d6c2f03_4_k_cu_8bafea02_44696ignoreE)
_ZN39_INTERNAL_9d6c2f03_4_k_cu_8bafea02_44694cuda3std3__441_GLOBAL__N__9d6c2f03_4_k_cu_8bafea02_44696ignoreE:
	.zero		1
	.type		_ZN39_INTERNAL_9d6c2f03_4_k_cu_8bafea02_44694cute7productE,@object
	.size		_ZN39_INTERNAL_9d6c2f03_4_k_cu_8bafea02_44694cute7productE,(_ZN39_INTERNAL_9d6c2f03_4_k_cu_8bafea02_44694cuda3std3__45__cpo3endE - _ZN39_INTERNAL_9d6c2f03_4_k_cu_8bafea02_44694cute7productE)
_ZN39_INTERNAL_9d6c2f03_4_k_cu_8bafea02_44694cute7productE:
	.zero		1
	.type		_ZN39_INTERNAL_9d6c2f03_4_k_cu_8bafea02_44694cuda3std3__45__cpo3endE,@object
	.size		_ZN39_INTERNAL_9d6c2f03_4_k_cu_8bafea02_44694cuda3std3__45__cpo3endE,(_ZN39_INTERNAL_9d6c2f03_4_k_cu_8bafea02_44694cuda3std3__419piecewise_constructE - _ZN39_INTERNAL_9d6c2f03_4_k_cu_8bafea02_44694cuda3std3__45__cpo3endE)
_ZN39_INTERNAL_9d6c2f03_4_k_cu_8bafea02_44694cuda3std3__45__cpo3endE:
	.zero		1
	.type		_ZN39_INTERNAL_9d6c2f03_4_k_cu_8bafea02_44694cuda3std3__419piecewise_constructE,@object
	.size		_ZN39_INTERNAL_9d6c2f03_4_k_cu_8bafea02_44694cuda3std3__419piecewise_constructE,(_ZN39_INTERNAL_9d6c2f03_4_k_cu_8bafea02_44694cuda3std3__45__cpo4cendE - _ZN39_INTERNAL_9d6c2f03_4_k_cu_8bafea02_44694cuda3std3__419piecewise_constructE)
_ZN39_INTERNAL_9d6c2f03_4_k_cu_8bafea02_44694cuda3std3__419piecewise_constructE:
	.zero		1
	.type		_ZN39_INTERNAL_9d6c2f03_4_k_cu_8bafea02_44694cuda3std3__45__cpo4cendE,@object
	.size		_ZN39_INTERNAL_9d6c2f03_4_k_cu_8bafea02_44694cuda3std3__45__cpo4cendE,(_ZN39_INTERNAL_9d6c2f03_4_k_cu_8bafea02_44694cuda3std6ranges3__45__cpo4swapE - _ZN39_INTERNAL_9d6c2f03_4_k_cu_8bafea02_44694cuda3std3__45__cpo4cendE)
_ZN39_INTERNAL_9d6c2f03_4_k_cu_8bafea02_44694cuda3std3__45__cpo4cendE:
	.zero		1
	.type		_ZN39_INTERNAL_9d6c2f03_4_k_cu_8bafea02_44694cuda3std6ranges3__45__cpo4swapE,@object
	.size		_ZN39_INTERNAL_9d6c2f03_4_k_cu_8bafea02_44694cuda3std6ranges3__45__cpo4swapE,(.L_8 - _ZN39_INTERNAL_9d6c2f03_4_k_cu_8bafea02_44694cuda3std6ranges3__45__cpo4swapE)
_ZN39_INTERNAL_9d6c2f03_4_k_cu_8bafea02_44694cuda3std6ranges3__45__cpo4swapE:
	.zero		1
.L_8:


//--------------------- .nv.constant0._ZN7cutlass13device_kernelINS_4gemm6kernel13GemmUniversalIN4cute5tupleIJiiiiEEENS1_10collective13CollectiveMmaINS1_34MainloopSm90TmaGmmaWarpSpecializedILi4ENS5_IJNS4_1CILi1EEENSA_ILi2EEESB_EEENS1_32KernelTmaWarpSpecializedPingpongEEENS5_IJNSA_ILi64EEESG_NSA_ILi32EEEEEEaNS5_IJlSB_lEEEaSJ_NS4_8TiledMMAINS4_8MMA_AtomIJNS4_4SM904GMMA26MMA_64x64x32_S32S8S8_SS_TNEEEENS4_6LayoutINS5_IJSB_SB_SB_EEENS5_IJNSA_ILi0EEESS_SS_EEEEENS5_IJNS4_10UnderscoreESV_SV_EEEEENS4_23SM90_TMA_LOAD_MULTICASTENS4_14ComposedLayoutINS4_7SwizzleILi1ELi4ELi3EEENS4_18smem_ptr_flag_bitsILi8EEENSQ_INS5_IJNSA_ILi8EEESH_EEENS5_IJSH_SB_EEEEEEEvNS4_8identityENS4_13SM90_TMA_LOADES18_vS19_EENS_8epilogue10collective6detail29Sm90TmaWarpSpecializedAdapterINS1D_15DefaultEpilogueIaSJ_SJ_NS1C_6thread17LinearCombinationIaLi1EiiLNS1H_9ScaleType4KindE0ELNS_15FloatRoundStyleE2EaEENS1_15EpilogueDefaultEEEEEvvEEEEvNT_6ParamsE --------------------------
	.section	.nv.constant0._ZN7cutlass13device_kernelINS_4gemm6kernel13GemmUniversalIN4cute5tupleIJiiiiEEENS1_10collective13CollectiveMmaINS1_34MainloopSm90TmaGmmaWarpSpecializedILi4ENS5_IJNS4_1CILi1EEENSA_ILi2EEESB_EEENS1_32KernelTmaWarpSpecializedPingpongEEENS5_IJNSA_ILi64EEESG_NSA_ILi32EEEEEEaNS5_IJlSB_lEEEaSJ_NS4_8TiledMMAINS4_8MMA_AtomIJNS4_4SM904GMMA26MMA_64x64x32_S32S8S8_SS_TNEEEENS4_6LayoutINS5_IJSB_SB_SB_EEENS5_IJNSA_ILi0EEESS_SS_EEEEENS5_IJNS4_10UnderscoreESV_SV_EEEEENS4_23SM90_TMA_LOAD_MULTICASTENS4_14ComposedLayoutINS4_7SwizzleILi1ELi4ELi3EEENS4_18smem_ptr_flag_bitsILi8EEENSQ_INS5_IJNSA_ILi8EEESH_EEENS5_IJSH_SB_EEEEEEEvNS4_8identityENS4_13SM90_TMA_LOADES18_vS19_EENS_8epilogue10collective6detail29Sm90TmaWarpSpecializedAdapterINS1D_15DefaultEpilogueIaSJ_SJ_NS1C_6thread17LinearCombinationIaLi1EiiLNS1H_9ScaleType4KindE0ELNS_15FloatRoundStyleE2EaEENS1_15EpilogueDefaultEEEEEvvEEEEvNT_6ParamsE,"a",@progbits
	.sectionflags	@""
	.align	4
.nv.constant0._ZN7cutlass13device_kernelINS_4gemm6kernel13GemmUniversalIN4cute5tupleIJiiiiEEENS1_10collective13CollectiveMmaINS1_34MainloopSm90TmaGmmaWarpSpecializedILi4ENS5_IJNS4_1CILi1EEENSA_ILi2EEESB_EEENS1_32KernelTmaWarpSpecializedPingpongEEENS5_IJNSA_ILi64EEESG_NSA_ILi32EEEEEEaNS5_IJlSB_lEEEaSJ_NS4_8TiledMMAINS4_8MMA_AtomIJNS4_4SM904GMMA26MMA_64x64x32_S32S8S8_SS_TNEEEENS4_6LayoutINS5_IJSB_SB_SB_EEENS5_IJNSA_ILi0EEESS_SS_EEEEENS5_IJNS4_10UnderscoreESV_SV_EEEEENS4_23SM90_TMA_LOAD_MULTICASTENS4_14ComposedLayoutINS4_7SwizzleILi1ELi4ELi3EEENS4_18smem_ptr_flag_bitsILi8EEENSQ_INS5_IJNSA_ILi8EEESH_EEENS5_IJSH_SB_EEEEEEEvNS4_8identityENS4_13SM90_TMA_LOADES18_vS19_EENS_8epilogue10collective6detail29Sm90TmaWarpSpecializedAdapterINS1D_15DefaultEpilogueIaSJ_SJ_NS1C_6thread17LinearCombinationIaLi1EiiLNS1H_9ScaleType4KindE0ELNS_15FloatRoundStyleE2EaEENS1_15EpilogueDefaultEEEEEvvEEEEvNT_6ParamsE:
	.zero		1664


//--------------------- SYMBOLS --------------------------

	.type		.nv.reservedSmem.offset0,@object
	.size		.nv.reservedSmem.offset0,0x4
	.type		__assertfail,@function
